//
// Generated by NVIDIA NVVM Compiler
//
// Compiler Build ID: CL-36424714
// Cuda compilation tools, release 13.0, V13.0.88
// Based on NVVM 20.0.0
//

.version 9.0
.target sm_100
.address_size 64

	// .globl	_Z18NFOVUnbinnedKernelPtS_PKhii

.visible .entry _Z18NFOVUnbinnedKernelPtS_PKhii(
	.param .u64 .ptr .align 1 _Z18NFOVUnbinnedKernelPtS_PKhii_param_0,
	.param .u64 .ptr .align 1 _Z18NFOVUnbinnedKernelPtS_PKhii_param_1,
	.param .u64 .ptr .align 1 _Z18NFOVUnbinnedKernelPtS_PKhii_param_2,
	.param .u32 _Z18NFOVUnbinnedKernelPtS_PKhii_param_3,
	.param .u32 _Z18NFOVUnbinnedKernelPtS_PKhii_param_4
)
{
	.reg .pred 	%p<93>;
	.reg .b16 	%rs<7>;
	.reg .b32 	%r<142>;
	.reg .b32 	%f<442>;
	.reg .b64 	%rd<23>;

	ld.param.u64 	%rd5, [_Z18NFOVUnbinnedKernelPtS_PKhii_param_0];
	ld.param.u64 	%rd6, [_Z18NFOVUnbinnedKernelPtS_PKhii_param_1];
	ld.param.u64 	%rd7, [_Z18NFOVUnbinnedKernelPtS_PKhii_param_2];
	ld.param.u32 	%r49, [_Z18NFOVUnbinnedKernelPtS_PKhii_param_3];
	ld.param.u32 	%r50, [_Z18NFOVUnbinnedKernelPtS_PKhii_param_4];
	cvta.to.global.u64 	%rd1, %rd6;
	cvta.to.global.u64 	%rd2, %rd5;
	mov.u32 	%r51, %tid.x;
	mov.u32 	%r52, %ctaid.x;
	mov.u32 	%r53, %ntid.x;
	mad.lo.s32 	%r54, %r52, %r53, %r51;
	div.s32 	%r55, 640, %r49;
	div.s32 	%r56, %r54, %r55;
	mul.lo.s32 	%r57, %r56, %r55;
	sub.s32 	%r58, %r54, %r57;
	mul.lo.s32 	%r1, %r58, %r49;
	mul.lo.s32 	%r2, %r56, %r50;
	shl.b32 	%r59, %r2, 10;
	mul.hi.s32 	%r60, %r1, 1717986919;
	shr.u32 	%r61, %r60, 31;
	shr.s32 	%r62, %r60, 1;
	add.s32 	%r63, %r62, %r61;
	shl.b32 	%r64, %r63, 3;
	mul.lo.s32 	%r65, %r63, 5;
	sub.s32 	%r66, %r1, %r65;
	add.s32 	%r67, %r66, %r59;
	add.s32 	%r68, %r67, %r64;
	add.s32 	%r69, %r68, 256;
	cvta.to.global.u64 	%rd8, %rd7;
	cvt.s64.s32 	%rd9, %r69;
	add.s64 	%rd10, %rd8, %rd9;
	ld.global.u8 	%r70, [%rd10];
	setp.gt.u32 	%p1, %r70, 63;
	sub.s32 	%r71, 64, %r70;
	selp.b32 	%r72, %r71, %r70, %p1;
	cvt.rn.f32.s32 	%f72, %r72;
	ld.global.u8 	%r73, [%rd10+590080];
	setp.gt.u32 	%p2, %r73, 63;
	sub.s32 	%r74, 64, %r73;
	selp.b32 	%r75, %r74, %r73, %p2;
	cvt.rn.f32.s32 	%f73, %r75;
	ld.global.u8 	%r76, [%rd10+1180160];
	setp.gt.u32 	%p3, %r76, 63;
	sub.s32 	%r77, 64, %r76;
	selp.b32 	%r78, %r77, %r76, %p3;
	ld.global.u8 	%r79, [%rd10+1770240];
	setp.gt.u32 	%p4, %r79, 63;
	sub.s32 	%r80, 64, %r79;
	selp.b32 	%r81, %r80, %r79, %p4;
	cvt.rn.f32.s32 	%f74, %r81;
	ld.global.u8 	%r82, [%rd10+2360320];
	setp.gt.u32 	%p5, %r82, 63;
	sub.s32 	%r83, 64, %r82;
	selp.b32 	%r84, %r83, %r82, %p5;
	cvt.rn.f32.s32 	%f75, %r84;
	ld.global.u8 	%r85, [%rd10+2950400];
	setp.gt.u32 	%p6, %r85, 63;
	sub.s32 	%r86, 64, %r85;
	selp.b32 	%r87, %r86, %r85, %p6;
	ld.global.u8 	%r88, [%rd10+3540480];
	setp.gt.u32 	%p7, %r88, 63;
	sub.s32 	%r89, 64, %r88;
	selp.b32 	%r90, %r89, %r88, %p7;
	cvt.rn.f32.s32 	%f76, %r90;
	ld.global.u8 	%r91, [%rd10+4130560];
	setp.gt.u32 	%p8, %r91, 63;
	sub.s32 	%r92, 64, %r91;
	selp.b32 	%r93, %r92, %r91, %p8;
	cvt.rn.f32.s32 	%f77, %r93;
	ld.global.u8 	%r94, [%rd10+4720640];
	setp.gt.u32 	%p9, %r94, 63;
	sub.s32 	%r95, 64, %r94;
	selp.b32 	%r96, %r95, %r94, %p9;
	add.s32 	%r97, %r72, %r78;
	cvt.rn.f32.s32 	%f78, %r97;
	mul.f32 	%f1, %f78, 0f3F000000;
	sub.f32 	%f79, %f72, %f1;
	sub.f32 	%f80, %f73, %f1;
	mul.f32 	%f81, %f80, %f80;
	fma.rn.f32 	%f2, %f79, %f79, %f81;
	abs.f32 	%f82, %f80;
	abs.f32 	%f83, %f79;
	setp.gt.f32 	%p10, %f83, %f82;
	selp.f32 	%f84, %f83, %f82, %p10;
	selp.f32 	%f85, %f82, %f83, %p10;
	div.rn.f32 	%f86, %f85, %f84;
	mul.f32 	%f87, %f86, %f86;
	fma.rn.f32 	%f88, %f87, 0f3B33710B, 0fBC807748;
	fma.rn.f32 	%f89, %f88, %f87, 0f3D2CDAB2;
	fma.rn.f32 	%f90, %f89, %f87, 0fBD992D10;
	fma.rn.f32 	%f91, %f90, %f87, 0f3DD9EA6C;
	fma.rn.f32 	%f92, %f91, %f87, 0fBE117CB1;
	fma.rn.f32 	%f93, %f92, %f87, 0f3E4CBCE0;
	fma.rn.f32 	%f94, %f93, %f87, 0fBEAAAA7D;
	mul.f32 	%f95, %f87, %f94;
	fma.rn.f32 	%f96, %f95, %f86, %f86;
	neg.f32 	%f97, %f96;
	fma.rn.f32 	%f98, 0f3F6EE581, 0f3FD774EB, %f97;
	selp.f32 	%f99, %f98, %f96, %p10;
	selp.f32 	%f100, 0f3F6EE581, 0f3FEEE581, %p10;
	selp.f32 	%f101, %f96, %f97, %p10;
	mov.b32 	%r98, %f80;
	fma.rn.f32 	%f102, %f100, 0f3FD774EB, %f101;
	setp.lt.s32 	%p11, %r98, 0;
	selp.f32 	%f103, %f102, %f99, %p11;
	add.f32 	%f104, %f83, %f82;
	setp.eq.f32 	%p12, %f84, 0f00000000;
	selp.f32 	%f105, 0f40490FDB, 0f00000000, %p11;
	setp.eq.f32 	%p13, %f82, %f83;
	selp.f32 	%f106, 0f4016CBE4, 0f3F490FDB, %p11;
	selp.f32 	%f107, %f106, %f103, %p13;
	selp.f32 	%f108, %f105, %f107, %p12;
	abs.f32 	%f109, %f104;
	setp.nan.f32 	%p14, %f109, %f109;
	copysign.f32 	%f110, %f79, %f108;
	selp.f32 	%f111, %f104, %f110, %p14;
	add.s32 	%r99, %r81, %r87;
	cvt.rn.f32.s32 	%f112, %r99;
	mul.f32 	%f3, %f112, 0f3F000000;
	sub.f32 	%f113, %f74, %f3;
	sub.f32 	%f114, %f75, %f3;
	mul.f32 	%f115, %f114, %f114;
	fma.rn.f32 	%f116, %f113, %f113, %f115;
	sqrt.rn.f32 	%f4, %f116;
	abs.f32 	%f117, %f114;
	abs.f32 	%f118, %f113;
	setp.gt.f32 	%p15, %f118, %f117;
	selp.f32 	%f119, %f118, %f117, %p15;
	selp.f32 	%f120, %f117, %f118, %p15;
	div.rn.f32 	%f121, %f120, %f119;
	mul.f32 	%f122, %f121, %f121;
	fma.rn.f32 	%f123, %f122, 0f3B33710B, 0fBC807748;
	fma.rn.f32 	%f124, %f123, %f122, 0f3D2CDAB2;
	fma.rn.f32 	%f125, %f124, %f122, 0fBD992D10;
	fma.rn.f32 	%f126, %f125, %f122, 0f3DD9EA6C;
	fma.rn.f32 	%f127, %f126, %f122, 0fBE117CB1;
	fma.rn.f32 	%f128, %f127, %f122, 0f3E4CBCE0;
	fma.rn.f32 	%f129, %f128, %f122, 0fBEAAAA7D;
	mul.f32 	%f130, %f122, %f129;
	fma.rn.f32 	%f131, %f130, %f121, %f121;
	neg.f32 	%f132, %f131;
	fma.rn.f32 	%f133, 0f3F6EE581, 0f3FD774EB, %f132;
	selp.f32 	%f134, %f133, %f131, %p15;
	selp.f32 	%f135, 0f3F6EE581, 0f3FEEE581, %p15;
	selp.f32 	%f136, %f131, %f132, %p15;
	mov.b32 	%r100, %f114;
	fma.rn.f32 	%f137, %f135, 0f3FD774EB, %f136;
	setp.lt.s32 	%p16, %r100, 0;
	selp.f32 	%f138, %f137, %f134, %p16;
	add.f32 	%f139, %f118, %f117;
	setp.eq.f32 	%p17, %f119, 0f00000000;
	selp.f32 	%f140, 0f40490FDB, 0f00000000, %p16;
	setp.eq.f32 	%p18, %f117, %f118;
	selp.f32 	%f141, 0f4016CBE4, 0f3F490FDB, %p16;
	selp.f32 	%f142, %f141, %f138, %p18;
	selp.f32 	%f143, %f140, %f142, %p17;
	abs.f32 	%f144, %f139;
	setp.nan.f32 	%p19, %f144, %f144;
	copysign.f32 	%f145, %f113, %f143;
	selp.f32 	%f5, %f139, %f145, %p19;
	add.s32 	%r101, %r90, %r96;
	cvt.rn.f32.s32 	%f146, %r101;
	mul.f32 	%f6, %f146, 0f3F000000;
	sub.f32 	%f147, %f76, %f6;
	sub.f32 	%f148, %f77, %f6;
	mul.f32 	%f149, %f148, %f148;
	fma.rn.f32 	%f150, %f147, %f147, %f149;
	sqrt.rn.f32 	%f7, %f150;
	abs.f32 	%f151, %f148;
	abs.f32 	%f152, %f147;
	setp.gt.f32 	%p20, %f152, %f151;
	selp.f32 	%f153, %f152, %f151, %p20;
	selp.f32 	%f154, %f151, %f152, %p20;
	div.rn.f32 	%f155, %f154, %f153;
	mul.f32 	%f156, %f155, %f155;
	fma.rn.f32 	%f157, %f156, 0f3B33710B, 0fBC807748;
	fma.rn.f32 	%f158, %f157, %f156, 0f3D2CDAB2;
	fma.rn.f32 	%f159, %f158, %f156, 0fBD992D10;
	fma.rn.f32 	%f160, %f159, %f156, 0f3DD9EA6C;
	fma.rn.f32 	%f161, %f160, %f156, 0fBE117CB1;
	fma.rn.f32 	%f162, %f161, %f156, 0f3E4CBCE0;
	fma.rn.f32 	%f163, %f162, %f156, 0fBEAAAA7D;
	mul.f32 	%f164, %f156, %f163;
	fma.rn.f32 	%f165, %f164, %f155, %f155;
	neg.f32 	%f166, %f165;
	fma.rn.f32 	%f167, 0f3F6EE581, 0f3FD774EB, %f166;
	selp.f32 	%f168, %f167, %f165, %p20;
	selp.f32 	%f169, 0f3F6EE581, 0f3FEEE581, %p20;
	selp.f32 	%f170, %f165, %f166, %p20;
	mov.b32 	%r102, %f148;
	fma.rn.f32 	%f171, %f169, 0f3FD774EB, %f170;
	setp.lt.s32 	%p21, %r102, 0;
	selp.f32 	%f172, %f171, %f168, %p21;
	add.f32 	%f173, %f152, %f151;
	setp.eq.f32 	%p22, %f153, 0f00000000;
	selp.f32 	%f174, 0f40490FDB, 0f00000000, %p21;
	setp.eq.f32 	%p23, %f151, %f152;
	selp.f32 	%f175, 0f4016CBE4, 0f3F490FDB, %p21;
	selp.f32 	%f176, %f175, %f172, %p23;
	selp.f32 	%f177, %f174, %f176, %p22;
	abs.f32 	%f178, %f173;
	setp.nan.f32 	%p24, %f178, %f178;
	copysign.f32 	%f179, %f147, %f177;
	selp.f32 	%f8, %f173, %f179, %p24;
	cvt.rn.f32.s32 	%f9, %r1;
	mul.f32 	%f180, %f9, 0fC02CCCCD;
	div.rn.f32 	%f181, %f180, 0f43480000;
	add.f32 	%f10, %f111, %f181;
	abs.f32 	%f431, %f10;
	setp.lt.f32 	%p25, %f431, 0f40C90FD8;
	@%p25 bra 	$L__BB0_11;
	setp.gtu.f32 	%p26, %f431, 0f4C490FD8;
	@%p26 bra 	$L__BB0_8;
	mov.f32 	%f182, 0f40C90FD8;
	div.approx.f32 	%f183, %f431, %f182;
	cvt.rzi.f32.f32 	%f429, %f183;
	fma.rn.f32 	%f13, %f429, 0fC0C90FD8, %f431;
	mov.b32 	%r3, %f13;
	setp.lt.u32 	%p27, %r3, 1086918616;
	@%p27 bra 	$L__BB0_7;
	setp.lt.u32 	%p28, %r3, -2147483647;
	@%p28 bra 	$L__BB0_5;
	add.f32 	%f187, %f429, 0fBF800000;
	setp.lt.f32 	%p31, %f13, 0fC0C90FD8;
	add.f32 	%f188, %f187, 0fBF800000;
	selp.f32 	%f429, %f188, %f187, %p31;
	bra.uni 	$L__BB0_7;
$L__BB0_5:
	add.f32 	%f429, %f429, 0f3F800000;
	setp.ltu.f32 	%p29, %f13, 0f41490FD8;
	@%p29 bra 	$L__BB0_7;
	add.f32 	%f184, %f429, 0f3F800000;
	fma.rn.f32 	%f185, 0f40C90FD8, 0fC0400000, %f13;
	setp.ge.f32 	%p30, %f185, 0f00000000;
	add.f32 	%f186, %f184, 0f3F800000;
	selp.f32 	%f429, %f186, %f184, %p30;
$L__BB0_7:
	fma.rn.f32 	%f431, %f429, 0fC0C90FD8, %f431;
	bra.uni 	$L__BB0_11;
$L__BB0_8:
	mov.b32 	%r4, %f431;
	and.b32  	%r103, %r4, 8388607;
	or.b32  	%r128, %r103, 1065353216;
	mov.b32 	%f430, %r128;
	and.b32  	%r104, %r4, -8388608;
	add.s32 	%r129, %r104, -1082130432;
	setp.eq.s32 	%p32, %r129, 0;
	@%p32 bra 	$L__BB0_10;
$L__BB0_9:
	min.u32 	%r105, %r129, 192937984;
	add.s32 	%r106, %r128, %r105;
	mov.b32 	%f189, %r106;
	mul.f32 	%f190, %f189, 0f3F22F986;
	fma.rn.f32 	%f191, %f190, 0fBFC90FD8, %f189;
	fma.rn.f32 	%f192, %f191, 0f3F22F986, %f190;
	fma.rn.f32 	%f193, %f192, 0fBFC90FD8, %f189;
	mov.f32 	%f194, 0f3F22F986;
	fma.rz.f32 	%f195, %f193, %f194, %f192;
	cvt.rzi.f32.f32 	%f196, %f195;
	fma.rn.f32 	%f430, %f196, 0fBFC90FD8, %f189;
	sub.s32 	%r129, %r129, %r105;
	mov.b32 	%r128, %f430;
	setp.ne.s32 	%p33, %r129, 0;
	setp.ne.s32 	%p34, %r128, 0;
	and.pred  	%p35, %p33, %p34;
	@%p35 bra 	$L__BB0_9;
$L__BB0_10:
	setp.gt.u32 	%p36, %r4, 2139095039;
	selp.f32 	%f198, 0f7FFFFFFF, 0f4C000000, %p36;
	mul.f32 	%f199, %f430, 0f34000000;
	mul.f32 	%f431, %f198, %f199;
$L__BB0_11:
	abs.f32 	%f200, %f431;
	setp.nan.f32 	%p37, %f200, %f200;
	copysign.f32 	%f201, %f10, %f431;
	selp.f32 	%f24, %f431, %f201, %p37;
	mul.f32 	%f202, %f9, 0fC0233333;
	div.rn.f32 	%f203, %f202, 0f43480000;
	add.f32 	%f25, %f5, %f203;
	abs.f32 	%f434, %f25;
	setp.lt.f32 	%p38, %f434, 0f40C90FD8;
	@%p38 bra 	$L__BB0_22;
	setp.gtu.f32 	%p39, %f434, 0f4C490FD8;
	@%p39 bra 	$L__BB0_19;
	mov.f32 	%f204, 0f40C90FD8;
	div.approx.f32 	%f205, %f434, %f204;
	cvt.rzi.f32.f32 	%f432, %f205;
	fma.rn.f32 	%f28, %f432, 0fC0C90FD8, %f434;
	mov.b32 	%r11, %f28;
	setp.lt.u32 	%p40, %r11, 1086918616;
	@%p40 bra 	$L__BB0_18;
	setp.lt.u32 	%p41, %r11, -2147483647;
	@%p41 bra 	$L__BB0_16;
	add.f32 	%f209, %f432, 0fBF800000;
	setp.lt.f32 	%p44, %f28, 0fC0C90FD8;
	add.f32 	%f210, %f209, 0fBF800000;
	selp.f32 	%f432, %f210, %f209, %p44;
	bra.uni 	$L__BB0_18;
$L__BB0_16:
	add.f32 	%f432, %f432, 0f3F800000;
	setp.ltu.f32 	%p42, %f28, 0f41490FD8;
	@%p42 bra 	$L__BB0_18;
	add.f32 	%f206, %f432, 0f3F800000;
	fma.rn.f32 	%f207, 0f40C90FD8, 0fC0400000, %f28;
	setp.ge.f32 	%p43, %f207, 0f00000000;
	add.f32 	%f208, %f206, 0f3F800000;
	selp.f32 	%f432, %f208, %f206, %p43;
$L__BB0_18:
	fma.rn.f32 	%f434, %f432, 0fC0C90FD8, %f434;
	bra.uni 	$L__BB0_22;
$L__BB0_19:
	mov.b32 	%r12, %f434;
	and.b32  	%r107, %r12, 8388607;
	or.b32  	%r130, %r107, 1065353216;
	mov.b32 	%f433, %r130;
	and.b32  	%r108, %r12, -8388608;
	add.s32 	%r131, %r108, -1082130432;
	setp.eq.s32 	%p45, %r131, 0;
	@%p45 bra 	$L__BB0_21;
$L__BB0_20:
	min.u32 	%r109, %r131, 192937984;
	add.s32 	%r110, %r130, %r109;
	mov.b32 	%f211, %r110;
	mul.f32 	%f212, %f211, 0f3F22F986;
	fma.rn.f32 	%f213, %f212, 0fBFC90FD8, %f211;
	fma.rn.f32 	%f214, %f213, 0f3F22F986, %f212;
	fma.rn.f32 	%f215, %f214, 0fBFC90FD8, %f211;
	mov.f32 	%f216, 0f3F22F986;
	fma.rz.f32 	%f217, %f215, %f216, %f214;
	cvt.rzi.f32.f32 	%f218, %f217;
	fma.rn.f32 	%f433, %f218, 0fBFC90FD8, %f211;
	sub.s32 	%r131, %r131, %r109;
	mov.b32 	%r130, %f433;
	setp.ne.s32 	%p46, %r131, 0;
	setp.ne.s32 	%p47, %r130, 0;
	and.pred  	%p48, %p46, %p47;
	@%p48 bra 	$L__BB0_20;
$L__BB0_21:
	setp.gt.u32 	%p49, %r12, 2139095039;
	selp.f32 	%f220, 0f7FFFFFFF, 0f4C000000, %p49;
	mul.f32 	%f221, %f433, 0f34000000;
	mul.f32 	%f434, %f220, %f221;
$L__BB0_22:
	abs.f32 	%f222, %f434;
	setp.nan.f32 	%p50, %f222, %f222;
	copysign.f32 	%f223, %f25, %f434;
	selp.f32 	%f39, %f434, %f223, %p50;
	mul.f32 	%f224, %f9, 0fBF866666;
	div.rn.f32 	%f225, %f224, 0f43480000;
	add.f32 	%f40, %f8, %f225;
	abs.f32 	%f437, %f40;
	setp.lt.f32 	%p51, %f437, 0f40C90FD8;
	@%p51 bra 	$L__BB0_33;
	setp.gtu.f32 	%p52, %f437, 0f4C490FD8;
	@%p52 bra 	$L__BB0_30;
	mov.f32 	%f226, 0f40C90FD8;
	div.approx.f32 	%f227, %f437, %f226;
	cvt.rzi.f32.f32 	%f435, %f227;
	fma.rn.f32 	%f43, %f435, 0fC0C90FD8, %f437;
	mov.b32 	%r19, %f43;
	setp.lt.u32 	%p53, %r19, 1086918616;
	@%p53 bra 	$L__BB0_29;
	setp.lt.u32 	%p54, %r19, -2147483647;
	@%p54 bra 	$L__BB0_27;
	add.f32 	%f231, %f435, 0fBF800000;
	setp.lt.f32 	%p57, %f43, 0fC0C90FD8;
	add.f32 	%f232, %f231, 0fBF800000;
	selp.f32 	%f435, %f232, %f231, %p57;
	bra.uni 	$L__BB0_29;
$L__BB0_27:
	add.f32 	%f435, %f435, 0f3F800000;
	setp.ltu.f32 	%p55, %f43, 0f41490FD8;
	@%p55 bra 	$L__BB0_29;
	add.f32 	%f228, %f435, 0f3F800000;
	fma.rn.f32 	%f229, 0f40C90FD8, 0fC0400000, %f43;
	setp.ge.f32 	%p56, %f229, 0f00000000;
	add.f32 	%f230, %f228, 0f3F800000;
	selp.f32 	%f435, %f230, %f228, %p56;
$L__BB0_29:
	fma.rn.f32 	%f437, %f435, 0fC0C90FD8, %f437;
	bra.uni 	$L__BB0_33;
$L__BB0_30:
	mov.b32 	%r20, %f437;
	and.b32  	%r111, %r20, 8388607;
	or.b32  	%r132, %r111, 1065353216;
	mov.b32 	%f436, %r132;
	and.b32  	%r112, %r20, -8388608;
	add.s32 	%r133, %r112, -1082130432;
	setp.eq.s32 	%p58, %r133, 0;
	@%p58 bra 	$L__BB0_32;
$L__BB0_31:
	min.u32 	%r113, %r133, 192937984;
	add.s32 	%r114, %r132, %r113;
	mov.b32 	%f233, %r114;
	mul.f32 	%f234, %f233, 0f3F22F986;
	fma.rn.f32 	%f235, %f234, 0fBFC90FD8, %f233;
	fma.rn.f32 	%f236, %f235, 0f3F22F986, %f234;
	fma.rn.f32 	%f237, %f236, 0fBFC90FD8, %f233;
	mov.f32 	%f238, 0f3F22F986;
	fma.rz.f32 	%f239, %f237, %f238, %f236;
	cvt.rzi.f32.f32 	%f240, %f239;
	fma.rn.f32 	%f436, %f240, 0fBFC90FD8, %f233;
	sub.s32 	%r133, %r133, %r113;
	mov.b32 	%r132, %f436;
	setp.ne.s32 	%p59, %r133, 0;
	setp.ne.s32 	%p60, %r132, 0;
	and.pred  	%p61, %p59, %p60;
	@%p61 bra 	$L__BB0_31;
$L__BB0_32:
	setp.gt.u32 	%p62, %r20, 2139095039;
	selp.f32 	%f242, 0f7FFFFFFF, 0f4C000000, %p62;
	mul.f32 	%f243, %f436, 0f34000000;
	mul.f32 	%f437, %f242, %f243;
$L__BB0_33:
	abs.f32 	%f246, %f437;
	setp.nan.f32 	%p63, %f246, %f246;
	copysign.f32 	%f247, %f40, %f437;
	selp.f32 	%f248, %f437, %f247, %p63;
	setp.lt.f32 	%p64, %f24, 0f00000000;
	add.f32 	%f249, %f24, 0f40C90FD8;
	selp.f32 	%f250, %f249, %f24, %p64;
	setp.lt.f32 	%p65, %f39, 0f00000000;
	add.f32 	%f251, %f39, 0f40C90FD8;
	selp.f32 	%f54, %f251, %f39, %p65;
	setp.lt.f32 	%p66, %f248, 0f00000000;
	add.f32 	%f252, %f248, 0f40C90FD8;
	selp.f32 	%f55, %f252, %f248, %p66;
	add.f32 	%f253, %f55, 0f00000000;
	fma.rn.f32 	%f56, %f253, 0f3EE98AF0, 0fBF86C8B4;
	add.f32 	%f254, %f250, 0f00000000;
	fma.rn.f32 	%f57, %f254, 0f3DEF3F32, 0fBE99999A;
	add.f32 	%f255, %f250, 0f40C90FD8;
	fma.rn.f32 	%f58, %f255, 0f3DEF3F32, 0fBE99999A;
	add.f32 	%f256, %f250, 0f41490FD8;
	fma.rn.f32 	%f59, %f256, 0f3DEF3F32, 0fBE99999A;
	add.f32 	%f257, %f250, 0f4196CBE2;
	fma.rn.f32 	%f60, %f257, 0f3DEF3F32, 0fBE99999A;
	add.f32 	%f258, %f250, 0f41C90FD8;
	fma.rn.f32 	%f61, %f258, 0f3DEF3F32, 0fBE99999A;
	add.f32 	%f259, %f250, 0f41FB53CE;
	fma.rn.f32 	%f62, %f259, 0f3DEF3F32, 0fBE99999A;
	mov.f32 	%f441, 0f7F7FFFFF;
	mov.f32 	%f440, 0f00000000;
	mov.b32 	%r134, 0;
$L__BB0_34:
	cvt.rn.f32.u32 	%f260, %r134;
	add.f32 	%f261, %f260, %f260;
	fma.rn.f32 	%f262, %f261, 0f40490FD8, %f54;
	fma.rn.f32 	%f263, %f262, 0f3DFD96B0, 0fBEB6C8B4;
	add.f32 	%f264, %f57, %f263;
	add.f32 	%f265, %f264, %f56;
	div.rn.f32 	%f266, %f265, 0f40400000;
	sub.f32 	%f267, %f57, %f266;
	sub.f32 	%f268, %f263, %f266;
	mul.f32 	%f269, %f268, %f268;
	fma.rn.f32 	%f270, %f267, %f267, %f269;
	sub.f32 	%f271, %f56, %f266;
	fma.rn.f32 	%f272, %f271, %f271, %f270;
	div.rn.f32 	%f273, %f272, 0f40400000;
	setp.lt.f32 	%p67, %f273, %f441;
	selp.f32 	%f274, %f266, %f440, %p67;
	selp.f32 	%f275, %f273, %f441, %p67;
	add.f32 	%f276, %f58, %f263;
	add.f32 	%f277, %f276, %f56;
	div.rn.f32 	%f278, %f277, 0f40400000;
	sub.f32 	%f279, %f58, %f278;
	sub.f32 	%f280, %f263, %f278;
	mul.f32 	%f281, %f280, %f280;
	fma.rn.f32 	%f282, %f279, %f279, %f281;
	sub.f32 	%f283, %f56, %f278;
	fma.rn.f32 	%f284, %f283, %f283, %f282;
	div.rn.f32 	%f285, %f284, 0f40400000;
	setp.lt.f32 	%p68, %f285, %f275;
	selp.f32 	%f286, %f278, %f274, %p68;
	selp.f32 	%f287, %f285, %f275, %p68;
	add.f32 	%f288, %f59, %f263;
	add.f32 	%f289, %f288, %f56;
	div.rn.f32 	%f290, %f289, 0f40400000;
	sub.f32 	%f291, %f59, %f290;
	sub.f32 	%f292, %f263, %f290;
	mul.f32 	%f293, %f292, %f292;
	fma.rn.f32 	%f294, %f291, %f291, %f293;
	sub.f32 	%f295, %f56, %f290;
	fma.rn.f32 	%f296, %f295, %f295, %f294;
	div.rn.f32 	%f297, %f296, 0f40400000;
	setp.lt.f32 	%p69, %f297, %f287;
	selp.f32 	%f298, %f290, %f286, %p69;
	selp.f32 	%f299, %f297, %f287, %p69;
	add.f32 	%f300, %f60, %f263;
	add.f32 	%f301, %f300, %f56;
	div.rn.f32 	%f302, %f301, 0f40400000;
	sub.f32 	%f303, %f60, %f302;
	sub.f32 	%f304, %f263, %f302;
	mul.f32 	%f305, %f304, %f304;
	fma.rn.f32 	%f306, %f303, %f303, %f305;
	sub.f32 	%f307, %f56, %f302;
	fma.rn.f32 	%f308, %f307, %f307, %f306;
	div.rn.f32 	%f309, %f308, 0f40400000;
	setp.lt.f32 	%p70, %f309, %f299;
	selp.f32 	%f310, %f302, %f298, %p70;
	selp.f32 	%f311, %f309, %f299, %p70;
	add.f32 	%f312, %f61, %f263;
	add.f32 	%f313, %f312, %f56;
	div.rn.f32 	%f314, %f313, 0f40400000;
	sub.f32 	%f315, %f61, %f314;
	sub.f32 	%f316, %f263, %f314;
	mul.f32 	%f317, %f316, %f316;
	fma.rn.f32 	%f318, %f315, %f315, %f317;
	sub.f32 	%f319, %f56, %f314;
	fma.rn.f32 	%f320, %f319, %f319, %f318;
	div.rn.f32 	%f321, %f320, 0f40400000;
	setp.lt.f32 	%p71, %f321, %f311;
	selp.f32 	%f322, %f314, %f310, %p71;
	selp.f32 	%f323, %f321, %f311, %p71;
	add.f32 	%f324, %f62, %f263;
	add.f32 	%f325, %f324, %f56;
	div.rn.f32 	%f326, %f325, 0f40400000;
	sub.f32 	%f327, %f62, %f326;
	sub.f32 	%f328, %f263, %f326;
	mul.f32 	%f329, %f328, %f328;
	fma.rn.f32 	%f330, %f327, %f327, %f329;
	sub.f32 	%f331, %f56, %f326;
	fma.rn.f32 	%f332, %f331, %f331, %f330;
	div.rn.f32 	%f333, %f332, 0f40400000;
	setp.lt.f32 	%p72, %f333, %f323;
	selp.f32 	%f440, %f326, %f322, %p72;
	selp.f32 	%f441, %f333, %f323, %p72;
	add.s32 	%r134, %r134, 1;
	setp.ne.s32 	%p73, %r134, 6;
	@%p73 bra 	$L__BB0_34;
	add.f32 	%f334, %f55, 0f40C90FD8;
	fma.rn.f32 	%f67, %f334, 0f3EE98AF0, 0fBF86C8B4;
	mov.b32 	%r135, 0;
$L__BB0_36:
	cvt.rn.f32.u32 	%f335, %r135;
	add.f32 	%f336, %f335, %f335;
	fma.rn.f32 	%f337, %f336, 0f40490FD8, %f54;
	fma.rn.f32 	%f338, %f337, 0f3DFD96B0, 0fBEB6C8B4;
	add.f32 	%f339, %f57, %f338;
	add.f32 	%f340, %f339, %f67;
	div.rn.f32 	%f341, %f340, 0f40400000;
	sub.f32 	%f342, %f57, %f341;
	sub.f32 	%f343, %f338, %f341;
	mul.f32 	%f344, %f343, %f343;
	fma.rn.f32 	%f345, %f342, %f342, %f344;
	sub.f32 	%f346, %f67, %f341;
	fma.rn.f32 	%f347, %f346, %f346, %f345;
	div.rn.f32 	%f348, %f347, 0f40400000;
	setp.lt.f32 	%p74, %f348, %f441;
	selp.f32 	%f349, %f341, %f440, %p74;
	selp.f32 	%f350, %f348, %f441, %p74;
	add.f32 	%f351, %f58, %f338;
	add.f32 	%f352, %f351, %f67;
	div.rn.f32 	%f353, %f352, 0f40400000;
	sub.f32 	%f354, %f58, %f353;
	sub.f32 	%f355, %f338, %f353;
	mul.f32 	%f356, %f355, %f355;
	fma.rn.f32 	%f357, %f354, %f354, %f356;
	sub.f32 	%f358, %f67, %f353;
	fma.rn.f32 	%f359, %f358, %f358, %f357;
	div.rn.f32 	%f360, %f359, 0f40400000;
	setp.lt.f32 	%p75, %f360, %f350;
	selp.f32 	%f361, %f353, %f349, %p75;
	selp.f32 	%f362, %f360, %f350, %p75;
	add.f32 	%f363, %f59, %f338;
	add.f32 	%f364, %f363, %f67;
	div.rn.f32 	%f365, %f364, 0f40400000;
	sub.f32 	%f366, %f59, %f365;
	sub.f32 	%f367, %f338, %f365;
	mul.f32 	%f368, %f367, %f367;
	fma.rn.f32 	%f369, %f366, %f366, %f368;
	sub.f32 	%f370, %f67, %f365;
	fma.rn.f32 	%f371, %f370, %f370, %f369;
	div.rn.f32 	%f372, %f371, 0f40400000;
	setp.lt.f32 	%p76, %f372, %f362;
	selp.f32 	%f373, %f365, %f361, %p76;
	selp.f32 	%f374, %f372, %f362, %p76;
	add.f32 	%f375, %f60, %f338;
	add.f32 	%f376, %f375, %f67;
	div.rn.f32 	%f377, %f376, 0f40400000;
	sub.f32 	%f378, %f60, %f377;
	sub.f32 	%f379, %f338, %f377;
	mul.f32 	%f380, %f379, %f379;
	fma.rn.f32 	%f381, %f378, %f378, %f380;
	sub.f32 	%f382, %f67, %f377;
	fma.rn.f32 	%f383, %f382, %f382, %f381;
	div.rn.f32 	%f384, %f383, 0f40400000;
	setp.lt.f32 	%p77, %f384, %f374;
	selp.f32 	%f385, %f377, %f373, %p77;
	selp.f32 	%f386, %f384, %f374, %p77;
	add.f32 	%f387, %f61, %f338;
	add.f32 	%f388, %f387, %f67;
	div.rn.f32 	%f389, %f388, 0f40400000;
	sub.f32 	%f390, %f61, %f389;
	sub.f32 	%f391, %f338, %f389;
	mul.f32 	%f392, %f391, %f391;
	fma.rn.f32 	%f393, %f390, %f390, %f392;
	sub.f32 	%f394, %f67, %f389;
	fma.rn.f32 	%f395, %f394, %f394, %f393;
	div.rn.f32 	%f396, %f395, 0f40400000;
	setp.lt.f32 	%p78, %f396, %f386;
	selp.f32 	%f397, %f389, %f385, %p78;
	selp.f32 	%f398, %f396, %f386, %p78;
	add.f32 	%f399, %f62, %f338;
	add.f32 	%f400, %f399, %f67;
	div.rn.f32 	%f401, %f400, 0f40400000;
	sub.f32 	%f402, %f62, %f401;
	sub.f32 	%f403, %f338, %f401;
	mul.f32 	%f404, %f403, %f403;
	fma.rn.f32 	%f405, %f402, %f402, %f404;
	sub.f32 	%f406, %f67, %f401;
	fma.rn.f32 	%f407, %f406, %f406, %f405;
	div.rn.f32 	%f408, %f407, 0f40400000;
	setp.lt.f32 	%p79, %f408, %f398;
	selp.f32 	%f440, %f401, %f397, %p79;
	selp.f32 	%f441, %f408, %f398, %p79;
	add.s32 	%r135, %r135, 1;
	setp.ne.s32 	%p80, %r135, 6;
	@%p80 bra 	$L__BB0_36;
	ld.param.u32 	%r126, [_Z18NFOVUnbinnedKernelPtS_PKhii_param_4];
	add.f32 	%f409, %f1, %f3;
	add.f32 	%f410, %f409, %f6;
	div.rn.f32 	%f411, %f410, 0f40400000;
	div.rn.f32 	%f412, %f411, %f440;
	div.rn.f32 	%f413, %f412, %f440;
	mul.f32 	%f414, %f413, 0f447A0000;
	abs.f32 	%f415, %f414;
	mul.f32 	%f416, %f440, 0f447A0000;
	cvt.rzi.u32.f32 	%r117, %f416;
	cvt.rzi.u32.f32 	%r118, %f415;
	div.rn.f32 	%f417, %f9, 0f43A00000;
	add.f32 	%f418, %f417, 0fBF800000;
	cvt.rn.f32.s32 	%f419, %r2;
	div.rn.f32 	%f420, %f419, 0f43900000;
	add.f32 	%f421, %f420, 0fBF800000;
	mul.f32 	%f422, %f421, %f421;
	fma.rn.f32 	%f423, %f418, %f418, %f422;
	setp.lt.f32 	%p81, %f423, 0f3F800000;
	setp.lt.f32 	%p82, %f441, 0f3D4CCCCD;
	sqrt.rn.f32 	%f424, %f2;
	add.f32 	%f425, %f424, %f4;
	add.f32 	%f426, %f425, %f7;
	mul.f32 	%f427, %f440, %f426;
	mul.f32 	%f428, %f440, %f427;
	setp.lt.f32 	%p83, %f428, 0f43480000;
	cvt.u16.u32 	%rs3, %r117;
	selp.b16 	%rs4, %rs3, 0, %p83;
	selp.b16 	%rs5, %rs4, 0, %p82;
	selp.b16 	%rs1, %rs5, 0, %p81;
	cvt.u16.u32 	%rs6, %r118;
	selp.b16 	%rs2, %rs6, 0, %p81;
	min.s32 	%r119, %r126, %r49;
	setp.lt.s32 	%p84, %r119, 1;
	@%p84 bra 	$L__BB0_50;
	and.b32  	%r31, %r49, 7;
	add.s32 	%r32, %r31, -1;
	and.b32  	%r33, %r49, 3;
	and.b32  	%r34, %r49, 2147483640;
	and.b32  	%r35, %r49, 1;
	neg.s32 	%r36, %r34;
	add.s64 	%rd3, %rd2, 8;
	add.s64 	%rd4, %rd1, 8;
	mov.b32 	%r136, 0;
$L__BB0_39:
	setp.lt.u32 	%p85, %r49, 8;
	add.s32 	%r122, %r136, %r2;
	mad.lo.s32 	%r38, %r122, 640, %r1;
	mov.b32 	%r140, 0;
	mov.u32 	%r137, %r38;
	mov.u32 	%r138, %r36;
	@%p85 bra 	$L__BB0_41;
$L__BB0_40:
	.pragma "nounroll";
	mul.wide.s32 	%rd11, %r137, 2;
	add.s64 	%rd12, %rd3, %rd11;
	add.s64 	%rd13, %rd4, %rd11;
	st.global.u16 	[%rd12+-8], %rs1;
	st.global.u16 	[%rd13+-8], %rs2;
	st.global.u16 	[%rd12+-6], %rs1;
	st.global.u16 	[%rd13+-6], %rs2;
	st.global.u16 	[%rd12+-4], %rs1;
	st.global.u16 	[%rd13+-4], %rs2;
	st.global.u16 	[%rd12+-2], %rs1;
	st.global.u16 	[%rd13+-2], %rs2;
	st.global.u16 	[%rd12], %rs1;
	st.global.u16 	[%rd13], %rs2;
	st.global.u16 	[%rd12+2], %rs1;
	st.global.u16 	[%rd13+2], %rs2;
	st.global.u16 	[%rd12+4], %rs1;
	st.global.u16 	[%rd13+4], %rs2;
	st.global.u16 	[%rd12+6], %rs1;
	st.global.u16 	[%rd13+6], %rs2;
	add.s32 	%r138, %r138, 8;
	add.s32 	%r137, %r137, 8;
	setp.eq.s32 	%p86, %r138, 0;
	mov.u32 	%r140, %r34;
	@%p86 bra 	$L__BB0_41;
	bra.uni 	$L__BB0_40;
$L__BB0_41:
	setp.eq.s32 	%p87, %r31, 0;
	@%p87 bra 	$L__BB0_49;
	setp.lt.u32 	%p88, %r32, 3;
	@%p88 bra 	$L__BB0_44;
	add.s32 	%r123, %r38, %r140;
	mul.wide.s32 	%rd14, %r123, 2;
	add.s64 	%rd15, %rd2, %rd14;
	st.global.u16 	[%rd15], %rs1;
	add.s64 	%rd16, %rd1, %rd14;
	st.global.u16 	[%rd16], %rs2;
	st.global.u16 	[%rd15+2], %rs1;
	st.global.u16 	[%rd16+2], %rs2;
	st.global.u16 	[%rd15+4], %rs1;
	st.global.u16 	[%rd16+4], %rs2;
	st.global.u16 	[%rd15+6], %rs1;
	st.global.u16 	[%rd16+6], %rs2;
	add.s32 	%r140, %r140, 4;
$L__BB0_44:
	setp.eq.s32 	%p89, %r33, 0;
	@%p89 bra 	$L__BB0_49;
	setp.eq.s32 	%p90, %r33, 1;
	@%p90 bra 	$L__BB0_47;
	add.s32 	%r124, %r38, %r140;
	mul.wide.s32 	%rd17, %r124, 2;
	add.s64 	%rd18, %rd2, %rd17;
	st.global.u16 	[%rd18], %rs1;
	add.s64 	%rd19, %rd1, %rd17;
	st.global.u16 	[%rd19], %rs2;
	st.global.u16 	[%rd18+2], %rs1;
	st.global.u16 	[%rd19+2], %rs2;
	add.s32 	%r140, %r140, 2;
$L__BB0_47:
	setp.eq.s32 	%p91, %r35, 0;
	@%p91 bra 	$L__BB0_49;
	add.s32 	%r125, %r38, %r140;
	mul.wide.s32 	%rd20, %r125, 2;
	add.s64 	%rd21, %rd2, %rd20;
	st.global.u16 	[%rd21], %rs1;
	add.s64 	%rd22, %rd1, %rd20;
	st.global.u16 	[%rd22], %rs2;
$L__BB0_49:
	ld.param.u32 	%r127, [_Z18NFOVUnbinnedKernelPtS_PKhii_param_4];
	add.s32 	%r136, %r136, 1;
	setp.ne.s32 	%p92, %r136, %r127;
	@%p92 bra 	$L__BB0_39;
$L__BB0_50:
	ret;

}
	// .globl	_Z16WFOVBinnedKernelPtS_PKhii
.visible .entry _Z16WFOVBinnedKernelPtS_PKhii(
	.param .u64 .ptr .align 1 _Z16WFOVBinnedKernelPtS_PKhii_param_0,
	.param .u64 .ptr .align 1 _Z16WFOVBinnedKernelPtS_PKhii_param_1,
	.param .u64 .ptr .align 1 _Z16WFOVBinnedKernelPtS_PKhii_param_2,
	.param .u32 _Z16WFOVBinnedKernelPtS_PKhii_param_3,
	.param .u32 _Z16WFOVBinnedKernelPtS_PKhii_param_4
)
{
	.reg .pred 	%p<97>;
	.reg .b16 	%rs<8>;
	.reg .b32 	%r<237>;
	.reg .b32 	%f<372>;
	.reg .b64 	%rd<42>;

	ld.param.u64 	%rd6, [_Z16WFOVBinnedKernelPtS_PKhii_param_0];
	ld.param.u64 	%rd7, [_Z16WFOVBinnedKernelPtS_PKhii_param_2];
	ld.param.u32 	%r50, [_Z16WFOVBinnedKernelPtS_PKhii_param_3];
	ld.param.u32 	%r51, [_Z16WFOVBinnedKernelPtS_PKhii_param_4];
	cvta.to.global.u64 	%rd1, %rd6;
	mov.u32 	%r52, %tid.x;
	mov.u32 	%r53, %ctaid.x;
	mov.u32 	%r54, %ntid.x;
	mad.lo.s32 	%r55, %r53, %r54, %r52;
	div.s32 	%r56, 512, %r50;
	div.s32 	%r57, %r55, %r56;
	mul.lo.s32 	%r58, %r57, %r56;
	sub.s32 	%r59, %r55, %r58;
	mul.lo.s32 	%r1, %r59, %r50;
	mul.lo.s32 	%r2, %r57, %r51;
	shl.b32 	%r60, %r2, 9;
	add.s32 	%r3, %r60, %r1;
	cvta.to.global.u64 	%rd8, %rd7;
	setp.gt.s32 	%p1, %r1, 351;
	selp.b32 	%r61, -352, 160, %p1;
	add.s32 	%r62, %r3, %r61;
	mul.hi.s32 	%r63, %r62, 1717986919;
	shr.u32 	%r64, %r63, 31;
	shr.s32 	%r65, %r63, 1;
	add.s32 	%r66, %r65, %r64;
	mul.lo.s32 	%r67, %r66, 5;
	sub.s32 	%r68, %r62, %r67;
	shl.b32 	%r69, %r66, 3;
	add.s32 	%r70, %r69, %r68;
	cvt.s64.s32 	%rd9, %r70;
	add.s64 	%rd10, %rd8, %rd9;
	ld.global.u8 	%r71, [%rd10];
	setp.gt.u32 	%p2, %r71, 63;
	sub.s32 	%r72, 64, %r71;
	selp.b32 	%r73, %r72, %r71, %p2;
	cvt.rn.f32.s32 	%f67, %r73;
	setp.gt.s32 	%p3, %r1, 191;
	selp.b32 	%r74, -192, 320, %p3;
	add.s32 	%r75, %r1, %r74;
	add.s32 	%r76, %r60, %r75;
	add.s32 	%r77, %r76, 262144;
	mul.hi.s32 	%r78, %r77, 1717986919;
	shr.u32 	%r79, %r78, 31;
	shr.s32 	%r80, %r78, 1;
	add.s32 	%r81, %r80, %r79;
	mul.lo.s32 	%r82, %r81, 5;
	sub.s32 	%r83, %r77, %r82;
	shl.b32 	%r84, %r81, 3;
	add.s32 	%r85, %r84, %r83;
	cvt.s64.s32 	%rd11, %r85;
	add.s64 	%rd12, %rd8, %rd11;
	ld.global.u8 	%r86, [%rd12];
	setp.gt.u32 	%p4, %r86, 63;
	sub.s32 	%r87, 64, %r86;
	selp.b32 	%r88, %r87, %r86, %p4;
	cvt.rn.f32.s32 	%f68, %r88;
	setp.gt.s32 	%p5, %r1, 31;
	selp.b32 	%r89, -32, 480, %p5;
	add.s32 	%r90, %r1, %r89;
	add.s32 	%r91, %r60, %r90;
	add.s32 	%r92, %r91, 524288;
	mul.hi.s32 	%r93, %r92, 1717986919;
	shr.u32 	%r94, %r93, 31;
	shr.s32 	%r95, %r93, 1;
	add.s32 	%r96, %r95, %r94;
	mul.lo.s32 	%r97, %r96, 5;
	sub.s32 	%r98, %r92, %r97;
	shl.b32 	%r99, %r96, 3;
	add.s32 	%r100, %r99, %r98;
	cvt.s64.s32 	%rd13, %r100;
	add.s64 	%rd14, %rd8, %rd13;
	ld.global.u8 	%r101, [%rd14];
	setp.gt.u32 	%p6, %r101, 63;
	sub.s32 	%r102, 64, %r101;
	selp.b32 	%r103, %r102, %r101, %p6;
	setp.gt.s32 	%p7, %r1, 383;
	selp.b32 	%r104, -384, 128, %p7;
	add.s32 	%r105, %r1, %r104;
	add.s32 	%r106, %r60, %r105;
	add.s32 	%r107, %r106, 786432;
	mul.hi.s32 	%r108, %r107, 1717986919;
	shr.u32 	%r109, %r108, 31;
	shr.s32 	%r110, %r108, 1;
	add.s32 	%r111, %r110, %r109;
	mul.lo.s32 	%r112, %r111, 5;
	sub.s32 	%r113, %r107, %r112;
	shl.b32 	%r114, %r111, 3;
	add.s32 	%r115, %r114, %r113;
	cvt.s64.s32 	%rd15, %r115;
	add.s64 	%rd16, %rd8, %rd15;
	ld.global.u8 	%r116, [%rd16];
	setp.gt.u32 	%p8, %r116, 63;
	sub.s32 	%r117, 64, %r116;
	selp.b32 	%r118, %r117, %r116, %p8;
	cvt.rn.f32.s32 	%f69, %r118;
	setp.gt.s32 	%p9, %r1, 223;
	selp.b32 	%r119, -224, 288, %p9;
	add.s32 	%r120, %r1, %r119;
	add.s32 	%r121, %r60, %r120;
	add.s32 	%r122, %r121, 1048576;
	mul.hi.s32 	%r123, %r122, 1717986919;
	shr.u32 	%r124, %r123, 31;
	shr.s32 	%r125, %r123, 1;
	add.s32 	%r126, %r125, %r124;
	mul.lo.s32 	%r127, %r126, 5;
	sub.s32 	%r128, %r122, %r127;
	shl.b32 	%r129, %r126, 3;
	add.s32 	%r130, %r129, %r128;
	cvt.s64.s32 	%rd17, %r130;
	add.s64 	%rd18, %rd8, %rd17;
	ld.global.u8 	%r131, [%rd18];
	setp.gt.u32 	%p10, %r131, 63;
	sub.s32 	%r132, 64, %r131;
	selp.b32 	%r133, %r132, %r131, %p10;
	cvt.rn.f32.s32 	%f70, %r133;
	setp.gt.s32 	%p11, %r1, 63;
	selp.b32 	%r134, -64, 448, %p11;
	add.s32 	%r135, %r1, %r134;
	add.s32 	%r136, %r60, %r135;
	add.s32 	%r137, %r136, 1310720;
	mul.hi.s32 	%r138, %r137, 1717986919;
	shr.u32 	%r139, %r138, 31;
	shr.s32 	%r140, %r138, 1;
	add.s32 	%r141, %r140, %r139;
	mul.lo.s32 	%r142, %r141, 5;
	sub.s32 	%r143, %r137, %r142;
	shl.b32 	%r144, %r141, 3;
	add.s32 	%r145, %r144, %r143;
	cvt.s64.s32 	%rd19, %r145;
	add.s64 	%rd20, %rd8, %rd19;
	ld.global.u8 	%r146, [%rd20];
	setp.gt.u32 	%p12, %r146, 63;
	sub.s32 	%r147, 64, %r146;
	selp.b32 	%r148, %r147, %r146, %p12;
	setp.gt.s32 	%p13, %r1, 415;
	selp.b32 	%r149, -416, 96, %p13;
	add.s32 	%r150, %r1, %r149;
	add.s32 	%r151, %r60, %r150;
	add.s32 	%r152, %r151, 1572864;
	mul.hi.s32 	%r153, %r152, 1717986919;
	shr.u32 	%r154, %r153, 31;
	shr.s32 	%r155, %r153, 1;
	add.s32 	%r156, %r155, %r154;
	mul.lo.s32 	%r157, %r156, 5;
	sub.s32 	%r158, %r152, %r157;
	shl.b32 	%r159, %r156, 3;
	add.s32 	%r160, %r159, %r158;
	cvt.s64.s32 	%rd21, %r160;
	add.s64 	%rd22, %rd8, %rd21;
	ld.global.u8 	%r161, [%rd22];
	setp.gt.u32 	%p14, %r161, 63;
	sub.s32 	%r162, 64, %r161;
	selp.b32 	%r163, %r162, %r161, %p14;
	cvt.rn.f32.s32 	%f71, %r163;
	setp.lt.s32 	%p15, %r1, 256;
	selp.b32 	%r164, 256, -256, %p15;
	add.s32 	%r165, %r1, %r164;
	add.s32 	%r166, %r60, %r165;
	add.s32 	%r167, %r166, 1835008;
	mul.hi.s32 	%r168, %r167, 1717986919;
	shr.u32 	%r169, %r168, 31;
	shr.s32 	%r170, %r168, 1;
	add.s32 	%r171, %r170, %r169;
	mul.lo.s32 	%r172, %r171, 5;
	sub.s32 	%r173, %r167, %r172;
	shl.b32 	%r174, %r171, 3;
	add.s32 	%r175, %r174, %r173;
	cvt.s64.s32 	%rd23, %r175;
	add.s64 	%rd24, %rd8, %rd23;
	ld.global.u8 	%r176, [%rd24];
	setp.gt.u32 	%p16, %r176, 63;
	sub.s32 	%r177, 64, %r176;
	selp.b32 	%r178, %r177, %r176, %p16;
	cvt.rn.f32.s32 	%f72, %r178;
	setp.gt.s32 	%p17, %r1, 95;
	selp.b32 	%r179, -96, 416, %p17;
	add.s32 	%r180, %r1, %r179;
	add.s32 	%r181, %r60, %r180;
	add.s32 	%r182, %r181, 2097152;
	mul.hi.s32 	%r183, %r182, 1717986919;
	shr.u32 	%r184, %r183, 31;
	shr.s32 	%r185, %r183, 1;
	add.s32 	%r186, %r185, %r184;
	mul.lo.s32 	%r187, %r186, 5;
	sub.s32 	%r188, %r182, %r187;
	shl.b32 	%r189, %r186, 3;
	add.s32 	%r190, %r189, %r188;
	cvt.s64.s32 	%rd25, %r190;
	add.s64 	%rd26, %rd8, %rd25;
	ld.global.u8 	%r191, [%rd26];
	setp.gt.u32 	%p18, %r191, 63;
	sub.s32 	%r192, 64, %r191;
	selp.b32 	%r193, %r192, %r191, %p18;
	add.s32 	%r194, %r73, %r103;
	cvt.rn.f32.s32 	%f73, %r194;
	mul.f32 	%f1, %f73, 0f3F000000;
	sub.f32 	%f74, %f67, %f1;
	sub.f32 	%f75, %f68, %f1;
	mul.f32 	%f76, %f75, %f75;
	fma.rn.f32 	%f2, %f74, %f74, %f76;
	abs.f32 	%f77, %f75;
	abs.f32 	%f78, %f74;
	setp.gt.f32 	%p19, %f78, %f77;
	selp.f32 	%f79, %f78, %f77, %p19;
	selp.f32 	%f80, %f77, %f78, %p19;
	div.rn.f32 	%f81, %f80, %f79;
	mul.f32 	%f82, %f81, %f81;
	fma.rn.f32 	%f83, %f82, 0f3B33710B, 0fBC807748;
	fma.rn.f32 	%f84, %f83, %f82, 0f3D2CDAB2;
	fma.rn.f32 	%f85, %f84, %f82, 0fBD992D10;
	fma.rn.f32 	%f86, %f85, %f82, 0f3DD9EA6C;
	fma.rn.f32 	%f87, %f86, %f82, 0fBE117CB1;
	fma.rn.f32 	%f88, %f87, %f82, 0f3E4CBCE0;
	fma.rn.f32 	%f89, %f88, %f82, 0fBEAAAA7D;
	mul.f32 	%f90, %f82, %f89;
	fma.rn.f32 	%f91, %f90, %f81, %f81;
	neg.f32 	%f92, %f91;
	fma.rn.f32 	%f93, 0f3F6EE581, 0f3FD774EB, %f92;
	selp.f32 	%f94, %f93, %f91, %p19;
	selp.f32 	%f95, 0f3F6EE581, 0f3FEEE581, %p19;
	selp.f32 	%f96, %f91, %f92, %p19;
	mov.b32 	%r195, %f75;
	fma.rn.f32 	%f97, %f95, 0f3FD774EB, %f96;
	setp.lt.s32 	%p20, %r195, 0;
	selp.f32 	%f98, %f97, %f94, %p20;
	add.f32 	%f99, %f78, %f77;
	setp.eq.f32 	%p21, %f79, 0f00000000;
	selp.f32 	%f100, 0f40490FDB, 0f00000000, %p20;
	setp.eq.f32 	%p22, %f77, %f78;
	selp.f32 	%f101, 0f4016CBE4, 0f3F490FDB, %p20;
	selp.f32 	%f102, %f101, %f98, %p22;
	selp.f32 	%f103, %f100, %f102, %p21;
	abs.f32 	%f104, %f99;
	setp.nan.f32 	%p23, %f104, %f104;
	copysign.f32 	%f105, %f74, %f103;
	selp.f32 	%f3, %f99, %f105, %p23;
	add.s32 	%r196, %r118, %r148;
	cvt.rn.f32.s32 	%f106, %r196;
	mul.f32 	%f4, %f106, 0f3F000000;
	sub.f32 	%f107, %f69, %f4;
	sub.f32 	%f108, %f70, %f4;
	mul.f32 	%f109, %f108, %f108;
	fma.rn.f32 	%f5, %f107, %f107, %f109;
	abs.f32 	%f110, %f108;
	abs.f32 	%f111, %f107;
	setp.gt.f32 	%p24, %f111, %f110;
	selp.f32 	%f112, %f111, %f110, %p24;
	selp.f32 	%f113, %f110, %f111, %p24;
	div.rn.f32 	%f114, %f113, %f112;
	mul.f32 	%f115, %f114, %f114;
	fma.rn.f32 	%f116, %f115, 0f3B33710B, 0fBC807748;
	fma.rn.f32 	%f117, %f116, %f115, 0f3D2CDAB2;
	fma.rn.f32 	%f118, %f117, %f115, 0fBD992D10;
	fma.rn.f32 	%f119, %f118, %f115, 0f3DD9EA6C;
	fma.rn.f32 	%f120, %f119, %f115, 0fBE117CB1;
	fma.rn.f32 	%f121, %f120, %f115, 0f3E4CBCE0;
	fma.rn.f32 	%f122, %f121, %f115, 0fBEAAAA7D;
	mul.f32 	%f123, %f115, %f122;
	fma.rn.f32 	%f124, %f123, %f114, %f114;
	neg.f32 	%f125, %f124;
	fma.rn.f32 	%f126, 0f3F6EE581, 0f3FD774EB, %f125;
	selp.f32 	%f127, %f126, %f124, %p24;
	selp.f32 	%f128, 0f3F6EE581, 0f3FEEE581, %p24;
	selp.f32 	%f129, %f124, %f125, %p24;
	mov.b32 	%r197, %f108;
	fma.rn.f32 	%f130, %f128, 0f3FD774EB, %f129;
	setp.lt.s32 	%p25, %r197, 0;
	selp.f32 	%f131, %f130, %f127, %p25;
	add.f32 	%f132, %f111, %f110;
	setp.eq.f32 	%p26, %f112, 0f00000000;
	selp.f32 	%f133, 0f40490FDB, 0f00000000, %p25;
	setp.eq.f32 	%p27, %f110, %f111;
	selp.f32 	%f134, 0f4016CBE4, 0f3F490FDB, %p25;
	selp.f32 	%f135, %f134, %f131, %p27;
	selp.f32 	%f136, %f133, %f135, %p26;
	abs.f32 	%f137, %f132;
	setp.nan.f32 	%p28, %f137, %f137;
	copysign.f32 	%f138, %f107, %f136;
	selp.f32 	%f6, %f132, %f138, %p28;
	add.s32 	%r198, %r163, %r193;
	cvt.rn.f32.s32 	%f139, %r198;
	mul.f32 	%f7, %f139, 0f3F000000;
	sub.f32 	%f140, %f71, %f7;
	sub.f32 	%f141, %f72, %f7;
	mul.f32 	%f142, %f141, %f141;
	fma.rn.f32 	%f8, %f140, %f140, %f142;
	abs.f32 	%f143, %f141;
	abs.f32 	%f144, %f140;
	setp.gt.f32 	%p29, %f144, %f143;
	selp.f32 	%f145, %f144, %f143, %p29;
	selp.f32 	%f146, %f143, %f144, %p29;
	div.rn.f32 	%f147, %f146, %f145;
	mul.f32 	%f148, %f147, %f147;
	fma.rn.f32 	%f149, %f148, 0f3B33710B, 0fBC807748;
	fma.rn.f32 	%f150, %f149, %f148, 0f3D2CDAB2;
	fma.rn.f32 	%f151, %f150, %f148, 0fBD992D10;
	fma.rn.f32 	%f152, %f151, %f148, 0f3DD9EA6C;
	fma.rn.f32 	%f153, %f152, %f148, 0fBE117CB1;
	fma.rn.f32 	%f154, %f153, %f148, 0f3E4CBCE0;
	fma.rn.f32 	%f155, %f154, %f148, 0fBEAAAA7D;
	mul.f32 	%f156, %f148, %f155;
	fma.rn.f32 	%f157, %f156, %f147, %f147;
	neg.f32 	%f158, %f157;
	fma.rn.f32 	%f159, 0f3F6EE581, 0f3FD774EB, %f158;
	selp.f32 	%f160, %f159, %f157, %p29;
	selp.f32 	%f161, 0f3F6EE581, 0f3FEEE581, %p29;
	selp.f32 	%f162, %f157, %f158, %p29;
	mov.b32 	%r199, %f141;
	fma.rn.f32 	%f163, %f161, 0f3FD774EB, %f162;
	setp.lt.s32 	%p30, %r199, 0;
	selp.f32 	%f164, %f163, %f160, %p30;
	add.f32 	%f165, %f144, %f143;
	setp.eq.f32 	%p31, %f145, 0f00000000;
	selp.f32 	%f166, 0f40490FDB, 0f00000000, %p30;
	setp.eq.f32 	%p32, %f143, %f144;
	selp.f32 	%f167, 0f4016CBE4, 0f3F490FDB, %p30;
	selp.f32 	%f168, %f167, %f164, %p32;
	selp.f32 	%f169, %f166, %f168, %p31;
	abs.f32 	%f170, %f165;
	setp.nan.f32 	%p33, %f170, %f170;
	copysign.f32 	%f171, %f140, %f169;
	selp.f32 	%f9, %f165, %f171, %p33;
	abs.f32 	%f361, %f3;
	setp.lt.f32 	%p34, %f361, 0f40C90FD8;
	@%p34 bra 	$L__BB1_11;
	setp.gtu.f32 	%p35, %f361, 0f4C490FD8;
	@%p35 bra 	$L__BB1_8;
	mov.f32 	%f172, 0f40C90FD8;
	div.approx.f32 	%f173, %f361, %f172;
	cvt.rzi.f32.f32 	%f359, %f173;
	fma.rn.f32 	%f12, %f359, 0fC0C90FD8, %f361;
	mov.b32 	%r4, %f12;
	setp.lt.u32 	%p36, %r4, 1086918616;
	@%p36 bra 	$L__BB1_7;
	setp.lt.u32 	%p37, %r4, -2147483647;
	@%p37 bra 	$L__BB1_5;
	add.f32 	%f177, %f359, 0fBF800000;
	setp.lt.f32 	%p40, %f12, 0fC0C90FD8;
	add.f32 	%f178, %f177, 0fBF800000;
	selp.f32 	%f359, %f178, %f177, %p40;
	bra.uni 	$L__BB1_7;
$L__BB1_5:
	add.f32 	%f359, %f359, 0f3F800000;
	setp.ltu.f32 	%p38, %f12, 0f41490FD8;
	@%p38 bra 	$L__BB1_7;
	add.f32 	%f174, %f359, 0f3F800000;
	fma.rn.f32 	%f175, 0f40C90FD8, 0fC0400000, %f12;
	setp.ge.f32 	%p39, %f175, 0f00000000;
	add.f32 	%f176, %f174, 0f3F800000;
	selp.f32 	%f359, %f176, %f174, %p39;
$L__BB1_7:
	fma.rn.f32 	%f361, %f359, 0fC0C90FD8, %f361;
	bra.uni 	$L__BB1_11;
$L__BB1_8:
	mov.b32 	%r5, %f361;
	and.b32  	%r200, %r5, 8388607;
	or.b32  	%r223, %r200, 1065353216;
	mov.b32 	%f360, %r223;
	and.b32  	%r201, %r5, -8388608;
	add.s32 	%r224, %r201, -1082130432;
	setp.eq.s32 	%p41, %r224, 0;
	@%p41 bra 	$L__BB1_10;
$L__BB1_9:
	min.u32 	%r202, %r224, 192937984;
	add.s32 	%r203, %r223, %r202;
	mov.b32 	%f179, %r203;
	mul.f32 	%f180, %f179, 0f3F22F986;
	fma.rn.f32 	%f181, %f180, 0fBFC90FD8, %f179;
	fma.rn.f32 	%f182, %f181, 0f3F22F986, %f180;
	fma.rn.f32 	%f183, %f182, 0fBFC90FD8, %f179;
	mov.f32 	%f184, 0f3F22F986;
	fma.rz.f32 	%f185, %f183, %f184, %f182;
	cvt.rzi.f32.f32 	%f186, %f185;
	fma.rn.f32 	%f360, %f186, 0fBFC90FD8, %f179;
	sub.s32 	%r224, %r224, %r202;
	mov.b32 	%r223, %f360;
	setp.ne.s32 	%p42, %r224, 0;
	setp.ne.s32 	%p43, %r223, 0;
	and.pred  	%p44, %p42, %p43;
	@%p44 bra 	$L__BB1_9;
$L__BB1_10:
	setp.gt.u32 	%p45, %r5, 2139095039;
	selp.f32 	%f188, 0f7FFFFFFF, 0f4C000000, %p45;
	mul.f32 	%f189, %f360, 0f34000000;
	mul.f32 	%f361, %f188, %f189;
$L__BB1_11:
	abs.f32 	%f190, %f361;
	setp.nan.f32 	%p46, %f190, %f190;
	copysign.f32 	%f191, %f3, %f361;
	selp.f32 	%f23, %f361, %f191, %p46;
	abs.f32 	%f364, %f6;
	setp.lt.f32 	%p47, %f364, 0f40C90FD8;
	@%p47 bra 	$L__BB1_22;
	setp.gtu.f32 	%p48, %f364, 0f4C490FD8;
	@%p48 bra 	$L__BB1_19;
	mov.f32 	%f192, 0f40C90FD8;
	div.approx.f32 	%f193, %f364, %f192;
	cvt.rzi.f32.f32 	%f362, %f193;
	fma.rn.f32 	%f26, %f362, 0fC0C90FD8, %f364;
	mov.b32 	%r12, %f26;
	setp.lt.u32 	%p49, %r12, 1086918616;
	@%p49 bra 	$L__BB1_18;
	setp.lt.u32 	%p50, %r12, -2147483647;
	@%p50 bra 	$L__BB1_16;
	add.f32 	%f197, %f362, 0fBF800000;
	setp.lt.f32 	%p53, %f26, 0fC0C90FD8;
	add.f32 	%f198, %f197, 0fBF800000;
	selp.f32 	%f362, %f198, %f197, %p53;
	bra.uni 	$L__BB1_18;
$L__BB1_16:
	add.f32 	%f362, %f362, 0f3F800000;
	setp.ltu.f32 	%p51, %f26, 0f41490FD8;
	@%p51 bra 	$L__BB1_18;
	add.f32 	%f194, %f362, 0f3F800000;
	fma.rn.f32 	%f195, 0f40C90FD8, 0fC0400000, %f26;
	setp.ge.f32 	%p52, %f195, 0f00000000;
	add.f32 	%f196, %f194, 0f3F800000;
	selp.f32 	%f362, %f196, %f194, %p52;
$L__BB1_18:
	fma.rn.f32 	%f364, %f362, 0fC0C90FD8, %f364;
	bra.uni 	$L__BB1_22;
$L__BB1_19:
	mov.b32 	%r13, %f364;
	and.b32  	%r204, %r13, 8388607;
	or.b32  	%r225, %r204, 1065353216;
	mov.b32 	%f363, %r225;
	and.b32  	%r205, %r13, -8388608;
	add.s32 	%r226, %r205, -1082130432;
	setp.eq.s32 	%p54, %r226, 0;
	@%p54 bra 	$L__BB1_21;
$L__BB1_20:
	min.u32 	%r206, %r226, 192937984;
	add.s32 	%r207, %r225, %r206;
	mov.b32 	%f199, %r207;
	mul.f32 	%f200, %f199, 0f3F22F986;
	fma.rn.f32 	%f201, %f200, 0fBFC90FD8, %f199;
	fma.rn.f32 	%f202, %f201, 0f3F22F986, %f200;
	fma.rn.f32 	%f203, %f202, 0fBFC90FD8, %f199;
	mov.f32 	%f204, 0f3F22F986;
	fma.rz.f32 	%f205, %f203, %f204, %f202;
	cvt.rzi.f32.f32 	%f206, %f205;
	fma.rn.f32 	%f363, %f206, 0fBFC90FD8, %f199;
	sub.s32 	%r226, %r226, %r206;
	mov.b32 	%r225, %f363;
	setp.ne.s32 	%p55, %r226, 0;
	setp.ne.s32 	%p56, %r225, 0;
	and.pred  	%p57, %p55, %p56;
	@%p57 bra 	$L__BB1_20;
$L__BB1_21:
	setp.gt.u32 	%p58, %r13, 2139095039;
	selp.f32 	%f208, 0f7FFFFFFF, 0f4C000000, %p58;
	mul.f32 	%f209, %f363, 0f34000000;
	mul.f32 	%f364, %f208, %f209;
$L__BB1_22:
	abs.f32 	%f210, %f364;
	setp.nan.f32 	%p59, %f210, %f210;
	copysign.f32 	%f211, %f6, %f364;
	selp.f32 	%f37, %f364, %f211, %p59;
	abs.f32 	%f367, %f9;
	setp.lt.f32 	%p60, %f367, 0f40C90FD8;
	@%p60 bra 	$L__BB1_33;
	setp.gtu.f32 	%p61, %f367, 0f4C490FD8;
	@%p61 bra 	$L__BB1_30;
	mov.f32 	%f212, 0f40C90FD8;
	div.approx.f32 	%f213, %f367, %f212;
	cvt.rzi.f32.f32 	%f365, %f213;
	fma.rn.f32 	%f40, %f365, 0fC0C90FD8, %f367;
	mov.b32 	%r20, %f40;
	setp.lt.u32 	%p62, %r20, 1086918616;
	@%p62 bra 	$L__BB1_29;
	setp.lt.u32 	%p63, %r20, -2147483647;
	@%p63 bra 	$L__BB1_27;
	add.f32 	%f217, %f365, 0fBF800000;
	setp.lt.f32 	%p66, %f40, 0fC0C90FD8;
	add.f32 	%f218, %f217, 0fBF800000;
	selp.f32 	%f365, %f218, %f217, %p66;
	bra.uni 	$L__BB1_29;
$L__BB1_27:
	add.f32 	%f365, %f365, 0f3F800000;
	setp.ltu.f32 	%p64, %f40, 0f41490FD8;
	@%p64 bra 	$L__BB1_29;
	add.f32 	%f214, %f365, 0f3F800000;
	fma.rn.f32 	%f215, 0f40C90FD8, 0fC0400000, %f40;
	setp.ge.f32 	%p65, %f215, 0f00000000;
	add.f32 	%f216, %f214, 0f3F800000;
	selp.f32 	%f365, %f216, %f214, %p65;
$L__BB1_29:
	fma.rn.f32 	%f367, %f365, 0fC0C90FD8, %f367;
	bra.uni 	$L__BB1_33;
$L__BB1_30:
	mov.b32 	%r21, %f367;
	and.b32  	%r208, %r21, 8388607;
	or.b32  	%r227, %r208, 1065353216;
	mov.b32 	%f366, %r227;
	and.b32  	%r209, %r21, -8388608;
	add.s32 	%r228, %r209, -1082130432;
	setp.eq.s32 	%p67, %r228, 0;
	@%p67 bra 	$L__BB1_32;
$L__BB1_31:
	min.u32 	%r210, %r228, 192937984;
	add.s32 	%r211, %r227, %r210;
	mov.b32 	%f219, %r211;
	mul.f32 	%f220, %f219, 0f3F22F986;
	fma.rn.f32 	%f221, %f220, 0fBFC90FD8, %f219;
	fma.rn.f32 	%f222, %f221, 0f3F22F986, %f220;
	fma.rn.f32 	%f223, %f222, 0fBFC90FD8, %f219;
	mov.f32 	%f224, 0f3F22F986;
	fma.rz.f32 	%f225, %f223, %f224, %f222;
	cvt.rzi.f32.f32 	%f226, %f225;
	fma.rn.f32 	%f366, %f226, 0fBFC90FD8, %f219;
	sub.s32 	%r228, %r228, %r210;
	mov.b32 	%r227, %f366;
	setp.ne.s32 	%p68, %r228, 0;
	setp.ne.s32 	%p69, %r227, 0;
	and.pred  	%p70, %p68, %p69;
	@%p70 bra 	$L__BB1_31;
$L__BB1_32:
	setp.gt.u32 	%p71, %r21, 2139095039;
	selp.f32 	%f228, 0f7FFFFFFF, 0f4C000000, %p71;
	mul.f32 	%f229, %f366, 0f34000000;
	mul.f32 	%f367, %f228, %f229;
$L__BB1_33:
	abs.f32 	%f232, %f367;
	setp.nan.f32 	%p72, %f232, %f232;
	copysign.f32 	%f233, %f9, %f367;
	selp.f32 	%f234, %f367, %f233, %p72;
	setp.lt.f32 	%p73, %f23, 0f00000000;
	add.f32 	%f235, %f23, 0f40C90FD8;
	selp.f32 	%f236, %f235, %f23, %p73;
	setp.lt.f32 	%p74, %f37, 0f00000000;
	add.f32 	%f237, %f37, 0f40C90FD8;
	selp.f32 	%f51, %f237, %f37, %p74;
	setp.lt.f32 	%p75, %f234, 0f00000000;
	add.f32 	%f238, %f234, 0f40C90FD8;
	selp.f32 	%f52, %f238, %f234, %p75;
	cvt.rn.f32.s32 	%f53, %r1;
	mul.f32 	%f239, %f53, 0f40583611;
	add.f32 	%f240, %f236, 0f00000000;
	fma.rn.f32 	%f241, %f240, 0f42F7FEC0, 0fC294A37B;
	sub.f32 	%f242, %f241, %f239;
	div.rn.f32 	%f54, %f242, 0f447A0000;
	add.f32 	%f243, %f236, 0f40C90FD8;
	fma.rn.f32 	%f244, %f243, 0f42F7FEC0, 0fC294A37B;
	sub.f32 	%f245, %f244, %f239;
	div.rn.f32 	%f55, %f245, 0f447A0000;
	add.f32 	%f246, %f236, 0f41490FD8;
	fma.rn.f32 	%f247, %f246, 0f42F7FEC0, 0fC294A37B;
	sub.f32 	%f248, %f247, %f239;
	div.rn.f32 	%f56, %f248, 0f447A0000;
	add.f32 	%f249, %f236, 0f4196CBE2;
	fma.rn.f32 	%f250, %f249, 0f42F7FEC0, 0fC294A37B;
	sub.f32 	%f251, %f250, %f239;
	div.rn.f32 	%f57, %f251, 0f447A0000;
	add.f32 	%f252, %f236, 0f41C90FD8;
	fma.rn.f32 	%f253, %f252, 0f42F7FEC0, 0fC294A37B;
	sub.f32 	%f254, %f253, %f239;
	div.rn.f32 	%f58, %f254, 0f447A0000;
	add.f32 	%f255, %f236, 0f41FB53CE;
	fma.rn.f32 	%f256, %f255, 0f42F7FEC0, 0fC294A37B;
	sub.f32 	%f257, %f256, %f239;
	div.rn.f32 	%f59, %f257, 0f447A0000;
	mov.f32 	%f371, 0f7F7FFFFF;
	mov.f32 	%f370, 0f00000000;
	mov.b32 	%r229, 0;
$L__BB1_34:
	cvt.rn.f32.u32 	%f258, %r229;
	add.f32 	%f259, %f258, %f258;
	fma.rn.f32 	%f260, %f259, 0f40490FD8, %f52;
	fma.rn.f32 	%f261, %f260, 0f43D7087F, 0fC44C2719;
	fma.rn.f32 	%f262, %f53, 0fC04B8EF3, %f261;
	div.rn.f32 	%f62, %f262, 0f447A0000;
	mov.b32 	%r230, 0;
$L__BB1_35:
	cvt.rn.f32.u32 	%f263, %r230;
	add.f32 	%f264, %f263, %f263;
	fma.rn.f32 	%f265, %f264, 0f40490FD8, %f51;
	fma.rn.f32 	%f266, %f265, 0f4303322B, 0fC2BB1574;
	fma.rn.f32 	%f267, %f53, 0fC062161E, %f266;
	div.rn.f32 	%f268, %f267, 0f447A0000;
	add.f32 	%f269, %f54, %f268;
	add.f32 	%f270, %f269, %f62;
	div.rn.f32 	%f271, %f270, 0f40400000;
	sub.f32 	%f272, %f54, %f271;
	sub.f32 	%f273, %f268, %f271;
	mul.f32 	%f274, %f273, %f273;
	fma.rn.f32 	%f275, %f272, %f272, %f274;
	sub.f32 	%f276, %f62, %f271;
	fma.rn.f32 	%f277, %f276, %f276, %f275;
	div.rn.f32 	%f278, %f277, 0f40400000;
	setp.lt.f32 	%p76, %f278, %f371;
	selp.f32 	%f279, %f271, %f370, %p76;
	selp.f32 	%f280, %f278, %f371, %p76;
	add.f32 	%f281, %f55, %f268;
	add.f32 	%f282, %f281, %f62;
	div.rn.f32 	%f283, %f282, 0f40400000;
	sub.f32 	%f284, %f55, %f283;
	sub.f32 	%f285, %f268, %f283;
	mul.f32 	%f286, %f285, %f285;
	fma.rn.f32 	%f287, %f284, %f284, %f286;
	sub.f32 	%f288, %f62, %f283;
	fma.rn.f32 	%f289, %f288, %f288, %f287;
	div.rn.f32 	%f290, %f289, 0f40400000;
	setp.lt.f32 	%p77, %f290, %f280;
	selp.f32 	%f291, %f283, %f279, %p77;
	selp.f32 	%f292, %f290, %f280, %p77;
	add.f32 	%f293, %f56, %f268;
	add.f32 	%f294, %f293, %f62;
	div.rn.f32 	%f295, %f294, 0f40400000;
	sub.f32 	%f296, %f56, %f295;
	sub.f32 	%f297, %f268, %f295;
	mul.f32 	%f298, %f297, %f297;
	fma.rn.f32 	%f299, %f296, %f296, %f298;
	sub.f32 	%f300, %f62, %f295;
	fma.rn.f32 	%f301, %f300, %f300, %f299;
	div.rn.f32 	%f302, %f301, 0f40400000;
	setp.lt.f32 	%p78, %f302, %f292;
	selp.f32 	%f303, %f295, %f291, %p78;
	selp.f32 	%f304, %f302, %f292, %p78;
	add.f32 	%f305, %f57, %f268;
	add.f32 	%f306, %f305, %f62;
	div.rn.f32 	%f307, %f306, 0f40400000;
	sub.f32 	%f308, %f57, %f307;
	sub.f32 	%f309, %f268, %f307;
	mul.f32 	%f310, %f309, %f309;
	fma.rn.f32 	%f311, %f308, %f308, %f310;
	sub.f32 	%f312, %f62, %f307;
	fma.rn.f32 	%f313, %f312, %f312, %f311;
	div.rn.f32 	%f314, %f313, 0f40400000;
	setp.lt.f32 	%p79, %f314, %f304;
	selp.f32 	%f315, %f307, %f303, %p79;
	selp.f32 	%f316, %f314, %f304, %p79;
	add.f32 	%f317, %f58, %f268;
	add.f32 	%f318, %f317, %f62;
	div.rn.f32 	%f319, %f318, 0f40400000;
	sub.f32 	%f320, %f58, %f319;
	sub.f32 	%f321, %f268, %f319;
	mul.f32 	%f322, %f321, %f321;
	fma.rn.f32 	%f323, %f320, %f320, %f322;
	sub.f32 	%f324, %f62, %f319;
	fma.rn.f32 	%f325, %f324, %f324, %f323;
	div.rn.f32 	%f326, %f325, 0f40400000;
	setp.lt.f32 	%p80, %f326, %f316;
	selp.f32 	%f327, %f319, %f315, %p80;
	selp.f32 	%f328, %f326, %f316, %p80;
	add.f32 	%f329, %f59, %f268;
	add.f32 	%f330, %f329, %f62;
	div.rn.f32 	%f331, %f330, 0f40400000;
	sub.f32 	%f332, %f59, %f331;
	sub.f32 	%f333, %f268, %f331;
	mul.f32 	%f334, %f333, %f333;
	fma.rn.f32 	%f335, %f332, %f332, %f334;
	sub.f32 	%f336, %f62, %f331;
	fma.rn.f32 	%f337, %f336, %f336, %f335;
	div.rn.f32 	%f338, %f337, 0f40400000;
	setp.lt.f32 	%p81, %f338, %f328;
	selp.f32 	%f370, %f331, %f327, %p81;
	selp.f32 	%f371, %f338, %f328, %p81;
	add.s32 	%r230, %r230, 1;
	setp.ne.s32 	%p82, %r230, 6;
	@%p82 bra 	$L__BB1_35;
	add.s32 	%r229, %r229, 1;
	setp.ne.s32 	%p83, %r229, 3;
	@%p83 bra 	$L__BB1_34;
	add.f32 	%f339, %f1, %f4;
	add.f32 	%f340, %f339, %f7;
	div.rn.f32 	%f341, %f340, 0f40400000;
	div.rn.f32 	%f342, %f341, %f370;
	div.rn.f32 	%f343, %f342, %f370;
	mul.f32 	%f344, %f343, 0f447A0000;
	abs.f32 	%f345, %f344;
	mul.f32 	%f346, %f370, 0f447A0000;
	cvt.rzi.u32.f32 	%r214, %f346;
	cvt.rzi.u32.f32 	%r215, %f345;
	fma.rn.f32 	%f347, %f53, 0f3B800000, 0fBF800000;
	cvt.rn.f32.s32 	%f348, %r2;
	fma.rn.f32 	%f349, %f348, 0f3B800000, 0fBF800000;
	mul.f32 	%f350, %f349, %f349;
	fma.rn.f32 	%f351, %f347, %f347, %f350;
	setp.lt.f32 	%p84, %f351, 0f3F800000;
	setp.lt.f32 	%p85, %f371, 0f3C23D70A;
	sqrt.rn.f32 	%f352, %f5;
	sqrt.rn.f32 	%f353, %f2;
	add.f32 	%f354, %f353, %f352;
	sqrt.rn.f32 	%f355, %f8;
	add.f32 	%f356, %f354, %f355;
	mul.f32 	%f357, %f370, %f356;
	mul.f32 	%f358, %f370, %f357;
	setp.ge.f32 	%p86, %f358, 0f41200000;
	setp.lt.f32 	%p87, %f358, 0f42480000;
	cvt.u16.u32 	%rs3, %r214;
	selp.b16 	%rs4, %rs3, 0, %p87;
	selp.b16 	%rs5, %rs4, 0, %p86;
	selp.b16 	%rs6, %rs5, 0, %p85;
	selp.b16 	%rs1, %rs6, 0, %p84;
	cvt.u16.u32 	%rs7, %r215;
	selp.b16 	%rs2, %rs7, 0, %p84;
	min.s32 	%r216, %r51, %r50;
	setp.lt.s32 	%p88, %r216, 1;
	@%p88 bra 	$L__BB1_50;
	ld.param.u64 	%rd40, [_Z16WFOVBinnedKernelPtS_PKhii_param_1];
	and.b32  	%r32, %r50, 7;
	add.s32 	%r33, %r32, -1;
	and.b32  	%r34, %r50, 3;
	and.b32  	%r35, %r50, 2147483640;
	and.b32  	%r36, %r50, 1;
	neg.s32 	%r37, %r35;
	add.s64 	%rd2, %rd1, 8;
	cvta.to.global.u64 	%rd27, %rd40;
	add.s64 	%rd3, %rd27, 8;
	mov.b32 	%r231, 0;
$L__BB1_39:
	setp.lt.u32 	%p89, %r50, 8;
	shl.b32 	%r219, %r231, 9;
	add.s32 	%r39, %r3, %r219;
	mov.b32 	%r235, 0;
	mov.u32 	%r232, %r39;
	mov.u32 	%r233, %r37;
	@%p89 bra 	$L__BB1_41;
$L__BB1_40:
	.pragma "nounroll";
	mul.wide.s32 	%rd28, %r232, 2;
	add.s64 	%rd29, %rd2, %rd28;
	add.s64 	%rd30, %rd3, %rd28;
	st.global.u16 	[%rd29+-8], %rs1;
	st.global.u16 	[%rd30+-8], %rs2;
	st.global.u16 	[%rd29+-6], %rs1;
	st.global.u16 	[%rd30+-6], %rs2;
	st.global.u16 	[%rd29+-4], %rs1;
	st.global.u16 	[%rd30+-4], %rs2;
	st.global.u16 	[%rd29+-2], %rs1;
	st.global.u16 	[%rd30+-2], %rs2;
	st.global.u16 	[%rd29], %rs1;
	st.global.u16 	[%rd30], %rs2;
	st.global.u16 	[%rd29+2], %rs1;
	st.global.u16 	[%rd30+2], %rs2;
	st.global.u16 	[%rd29+4], %rs1;
	st.global.u16 	[%rd30+4], %rs2;
	st.global.u16 	[%rd29+6], %rs1;
	st.global.u16 	[%rd30+6], %rs2;
	add.s32 	%r233, %r233, 8;
	add.s32 	%r232, %r232, 8;
	setp.eq.s32 	%p90, %r233, 0;
	mov.u32 	%r235, %r35;
	@%p90 bra 	$L__BB1_41;
	bra.uni 	$L__BB1_40;
$L__BB1_41:
	setp.eq.s32 	%p91, %r32, 0;
	@%p91 bra 	$L__BB1_49;
	ld.param.u64 	%rd41, [_Z16WFOVBinnedKernelPtS_PKhii_param_1];
	cvta.to.global.u64 	%rd4, %rd41;
	setp.lt.u32 	%p92, %r33, 3;
	@%p92 bra 	$L__BB1_44;
	add.s32 	%r220, %r39, %r235;
	mul.wide.s32 	%rd31, %r220, 2;
	add.s64 	%rd32, %rd1, %rd31;
	st.global.u16 	[%rd32], %rs1;
	add.s64 	%rd33, %rd4, %rd31;
	st.global.u16 	[%rd33], %rs2;
	st.global.u16 	[%rd32+2], %rs1;
	st.global.u16 	[%rd33+2], %rs2;
	st.global.u16 	[%rd32+4], %rs1;
	st.global.u16 	[%rd33+4], %rs2;
	st.global.u16 	[%rd32+6], %rs1;
	st.global.u16 	[%rd33+6], %rs2;
	add.s32 	%r235, %r235, 4;
$L__BB1_44:
	setp.eq.s32 	%p93, %r34, 0;
	@%p93 bra 	$L__BB1_49;
	setp.eq.s32 	%p94, %r34, 1;
	@%p94 bra 	$L__BB1_47;
	add.s32 	%r221, %r39, %r235;
	mul.wide.s32 	%rd34, %r221, 2;
	add.s64 	%rd35, %rd1, %rd34;
	st.global.u16 	[%rd35], %rs1;
	add.s64 	%rd36, %rd4, %rd34;
	st.global.u16 	[%rd36], %rs2;
	st.global.u16 	[%rd35+2], %rs1;
	st.global.u16 	[%rd36+2], %rs2;
	add.s32 	%r235, %r235, 2;
$L__BB1_47:
	setp.eq.s32 	%p95, %r36, 0;
	@%p95 bra 	$L__BB1_49;
	add.s32 	%r222, %r39, %r235;
	mul.wide.s32 	%rd37, %r222, 2;
	add.s64 	%rd38, %rd1, %rd37;
	st.global.u16 	[%rd38], %rs1;
	add.s64 	%rd39, %rd4, %rd37;
	st.global.u16 	[%rd39], %rs2;
$L__BB1_49:
	add.s32 	%r231, %r231, 1;
	setp.ne.s32 	%p96, %r231, %r51;
	@%p96 bra 	$L__BB1_39;
$L__BB1_50:
	ret;

}


// ===== COMPILED SASS (sm_100) =====

	.target	sm_100

	.elftype	@"ET_EXEC"


//--------------------- .note.nv.tkinfo           --------------------------
	.section	.note.nv.tkinfo,"",@"SHT_NOTE"
	.sectionflags	@"SHF_NOTE_NV_TKINFO"
	.tkinfo
        /*0018*/ 	.word	0x00000002
        /*0030*/ 	.string	""
        /*0030*/ 	.string	"ptxas"
        /*0030*/ 	.string	"Cuda compilation tools, release 13.0, V13.0.88"
        /*0030*/ 	.string	"Build cuda_13.0.r13.0/compiler.36424714_0"
        /*0030*/ 	.string	"-arch sm_100 -m 64 "



//--------------------- .note.nv.cuinfo           --------------------------
	.section	.note.nv.cuinfo,"",@"SHT_NOTE"
	.sectionflags	@"SHF_NOTE_NV_CUINFO"
        /*0018*/ 	.short	0x0002
        /*001a*/ 	.short	0x0064
        /*001c*/ 	.short	0x0082
	.zero		2


//--------------------- .nv.info                  --------------------------
	.section	.nv.info,"",@"SHT_CUDA_INFO"
	.align	4


	//----- nvinfo : EIATTR_REGCOUNT
	.align		4
        /*0000*/ 	.byte	0x04, 0x2f
        /*0002*/ 	.short	(.L_1 - .L_0)
	.align		4
.L_0:
        /*0004*/ 	.word	index@(_Z18NFOVUnbinnedKernelPtS_PKhii)
        /*0008*/ 	.word	0x00000023


	//----- nvinfo : EIATTR_FRAME_SIZE
	.align		4
.L_1:
        /*000c*/ 	.byte	0x04, 0x11
        /*000e*/ 	.short	(.L_3 - .L_2)
	.align		4
.L_2:
        /*0010*/ 	.word	index@($__internal_3_$__cuda_sm3x_div_rn_noftz_f32_slowpath)
        /*0014*/ 	.word	0x00000000


	//----- nvinfo : EIATTR_FRAME_SIZE
	.align		4
.L_3:
        /*0018*/ 	.byte	0x04, 0x11
        /*001a*/ 	.short	(.L_5 - .L_4)
	.align		4
.L_4:
        /*001c*/ 	.word	index@($__internal_2_$__cuda_sm20_sqrt_rn_f32_slowpath)
        /*0020*/ 	.word	0x00000000


	//----- nvinfo : EIATTR_FRAME_SIZE
	.align		4
.L_5:
        /*0024*/ 	.byte	0x04, 0x11
        /*0026*/ 	.short	(.L_7 - .L_6)
	.align		4
.L_6:
        /*0028*/ 	.word	index@(_Z18NFOVUnbinnedKernelPtS_PKhii)
        /*002c*/ 	.word	0x00000000


	//----- nvinfo : EIATTR_REGCOUNT
	.align		4
.L_7:
        /*0030*/ 	.byte	0x04, 0x2f
        /*0032*/ 	.short	(.L_9 - .L_8)
	.align		4
.L_8:
        /*0034*/ 	.word	index@(_Z16WFOVBinnedKernelPtS_PKhii)
        /*0038*/ 	.word	0x00000023


	//----- nvinfo : EIATTR_FRAME_SIZE
	.align		4
.L_9:
        /*003c*/ 	.byte	0x04, 0x11
        /*003e*/ 	.short	(.L_11 - .L_10)
	.align		4
.L_10:
        /*0040*/ 	.word	index@($__internal_1_$__cuda_sm3x_div_rn_noftz_f32_slowpath)
        /*0044*/ 	.word	0x00000000


	//----- nvinfo : EIATTR_FRAME_SIZE
	.align		4
.L_11:
        /*0048*/ 	.byte	0x04, 0x11
        /*004a*/ 	.short	(.L_13 - .L_12)
	.align		4
.L_12:
        /*004c*/ 	.word	index@($__internal_0_$__cuda_sm20_sqrt_rn_f32_slowpath)
        /*0050*/ 	.word	0x00000000


	//----- nvinfo : EIATTR_FRAME_SIZE
	.align		4
.L_13:
        /*0054*/ 	.byte	0x04, 0x11
        /*0056*/ 	.short	(.L_15 - .L_14)
	.align		4
.L_14:
        /*0058*/ 	.word	index@(_Z16WFOVBinnedKernelPtS_PKhii)
        /*005c*/ 	.word	0x00000000


	//----- nvinfo : EIATTR_MIN_STACK_SIZE
	.align		4
.L_15:
        /*0060*/ 	.byte	0x04, 0x12
        /*0062*/ 	.short	(.L_17 - .L_16)
	.align		4
.L_16:
        /*0064*/ 	.word	index@(_Z16WFOVBinnedKernelPtS_PKhii)
        /*0068*/ 	.word	0x00000000


	//----- nvinfo : EIATTR_MIN_STACK_SIZE
	.align		4
.L_17:
        /*006c*/ 	.byte	0x04, 0x12
        /*006e*/ 	.short	(.L_19 - .L_18)
	.align		4
.L_18:
        /*0070*/ 	.word	index@(_Z18NFOVUnbinnedKernelPtS_PKhii)
        /*0074*/ 	.word	0x00000000
.L_19:


//--------------------- .nv.compat                --------------------------
	.section	.nv.compat,"",@"SHT_CUDA_COMPAT_INFO"
	.align	4
        /*0000*/ 	.byte	0x02, 0x09, 0x00, 0x00, 0x02, 0x02, 0x01, 0x00, 0x02, 0x05, 0x05, 0x00, 0x03, 0x07, 0x01, 0x01
        /*0010*/ 	.byte	0x02, 0x03, 0x00, 0x00, 0x02, 0x06, 0x01, 0x00, 0x04, 0x0b, 0x08, 0x00, 0x01, 0x00, 0x00, 0x00
        /*0020*/ 	.byte	0x00, 0x00, 0x00, 0x00


//--------------------- .nv.info._Z16WFOVBinnedKernelPtS_PKhii --------------------------
	.section	.nv.info._Z16WFOVBinnedKernelPtS_PKhii,"",@"SHT_CUDA_INFO"
	.sectionflags	@""
	.align	4


	//----- nvinfo : EIATTR_CUDA_API_VERSION
	.align		4
        /*0000*/ 	.byte	0x04, 0x37
        /*0002*/ 	.short	(.L_21 - .L_20)
.L_20:
        /*0004*/ 	.word	0x00000082


	//----- nvinfo : EIATTR_KPARAM_INFO
	.align		4
.L_21:
        /*0008*/ 	.byte	0x04, 0x17
        /*000a*/ 	.short	(.L_23 - .L_22)
.L_22:
        /*000c*/ 	.word	0x00000000
        /*0010*/ 	.short	0x0004
        /*0012*/ 	.short	0x001c
        /*0014*/ 	.byte	0x00, 0xf0, 0x11, 0x00


	//----- nvinfo : EIATTR_KPARAM_INFO
	.align		4
.L_23:
        /*0018*/ 	.byte	0x04, 0x17
        /*001a*/ 	.short	(.L_25 - .L_24)
.L_24:
        /*001c*/ 	.word	0x00000000
        /*0020*/ 	.short	0x0003
        /*0022*/ 	.short	0x0018
        /*0024*/ 	.byte	0x00, 0xf0, 0x11, 0x00


	//----- nvinfo : EIATTR_KPARAM_INFO
	.align		4
.L_25:
        /*0028*/ 	.byte	0x04, 0x17
        /*002a*/ 	.short	(.L_27 - .L_26)
.L_26:
        /*002c*/ 	.word	0x00000000
        /*0030*/ 	.short	0x0002
        /*0032*/ 	.short	0x0010
        /*0034*/ 	.byte	0x00, 0xf5, 0x21, 0x00


	//----- nvinfo : EIATTR_KPARAM_INFO
	.align		4
.L_27:
        /*0038*/ 	.byte	0x04, 0x17
        /*003a*/ 	.short	(.L_29 - .L_28)
.L_28:
        /*003c*/ 	.word	0x00000000
        /*0040*/ 	.short	0x0001
        /*0042*/ 	.short	0x0008
        /*0044*/ 	.byte	0x00, 0xf5, 0x21, 0x00


	//----- nvinfo : EIATTR_KPARAM_INFO
	.align		4
.L_29:
        /*0048*/ 	.byte	0x04, 0x17
        /*004a*/ 	.short	(.L_31 - .L_30)
.L_30:
        /*004c*/ 	.word	0x00000000
        /*0050*/ 	.short	0x0000
        /*0052*/ 	.short	0x0000
        /*0054*/ 	.byte	0x00, 0xf5, 0x21, 0x00


	//----- nvinfo : EIATTR_SPARSE_MMA_MASK
	.align		4
.L_31:
        /*0058*/ 	.byte	0x03, 0x50
        /*005a*/ 	.short	0x0000


	//----- nvinfo : EIATTR_MAXREG_COUNT
	.align		4
        /*005c*/ 	.byte	0x03, 0x1b
        /*005e*/ 	.short	0x00ff


	//----- nvinfo : EIATTR_MERCURY_ISA_VERSION
	.align		4
        /*0060*/ 	.byte	0x03, 0x5f
        /*0062*/ 	.short	0x0101


	//----- nvinfo : EIATTR_VRC_CTA_INIT_COUNT
	.align		4
        /*0064*/ 	.byte	0x02, 0x4a
	.zero		1
	.zero		1


	//----- nvinfo : EIATTR_EXIT_INSTR_OFFSETS
	.align		4
        /*0068*/ 	.byte	0x04, 0x1c
        /*006a*/ 	.short	(.L_33 - .L_32)


	//   ....[0]....
.L_32:
        /*006c*/ 	.word	0x000041c0


	//   ....[1]....
        /*0070*/ 	.word	0x000047e0


	//----- nvinfo : EIATTR_CRS_STACK_SIZE
	.align		4
.L_33:
        /*0074*/ 	.byte	0x04, 0x1e
        /*0076*/ 	.short	(.L_35 - .L_34)
.L_34:
        /*0078*/ 	.word	0x00000000


	//----- nvinfo : EIATTR_CBANK_PARAM_SIZE
	.align		4
.L_35:
        /*007c*/ 	.byte	0x03, 0x19
        /*007e*/ 	.short	0x0020


	//----- nvinfo : EIATTR_PARAM_CBANK
	.align		4
        /*0080*/ 	.byte	0x04, 0x0a
        /*0082*/ 	.short	(.L_37 - .L_36)
	.align		4
.L_36:
        /*0084*/ 	.word	index@(.nv.constant0._Z16WFOVBinnedKernelPtS_PKhii)
        /*0088*/ 	.short	0x0380
        /*008a*/ 	.short	0x0020


	//----- nvinfo : EIATTR_SW_WAR
	.align		4
.L_37:
        /*008c*/ 	.byte	0x04, 0x36
        /*008e*/ 	.short	(.L_39 - .L_38)
.L_38:
        /*0090*/ 	.word	0x00000008
.L_39:


//--------------------- .nv.info._Z18NFOVUnbinnedKernelPtS_PKhii --------------------------
	.section	.nv.info._Z18NFOVUnbinnedKernelPtS_PKhii,"",@"SHT_CUDA_INFO"
	.sectionflags	@""
	.align	4


	//----- nvinfo : EIATTR_CUDA_API_VERSION
	.align		4
        /*0000*/ 	.byte	0x04, 0x37
        /*0002*/ 	.short	(.L_41 - .L_40)
.L_40:
        /*0004*/ 	.word	0x00000082


	//----- nvinfo : EIATTR_KPARAM_INFO
	.align		4
.L_41:
        /*0008*/ 	.byte	0x04, 0x17
        /*000a*/ 	.short	(.L_43 - .L_42)
.L_42:
        /*000c*/ 	.word	0x00000000
        /*0010*/ 	.short	0x0004
        /*0012*/ 	.short	0x001c
        /*0014*/ 	.byte	0x00, 0xf0, 0x11, 0x00


	//----- nvinfo : EIATTR_KPARAM_INFO
	.align		4
.L_43:
        /*0018*/ 	.byte	0x04, 0x17
        /*001a*/ 	.short	(.L_45 - .L_44)
.L_44:
        /*001c*/ 	.word	0x00000000
        /*0020*/ 	.short	0x0003
        /*0022*/ 	.short	0x0018
        /*0024*/ 	.byte	0x00, 0xf0, 0x11, 0x00


	//----- nvinfo : EIATTR_KPARAM_INFO
	.align		4
.L_45:
        /*0028*/ 	.byte	0x04, 0x17
        /*002a*/ 	.short	(.L_47 - .L_46)
.L_46:
        /*002c*/ 	.word	0x00000000
        /*0030*/ 	.short	0x0002
        /*0032*/ 	.short	0x0010
        /*0034*/ 	.byte	0x00, 0xf5, 0x21, 0x00


	//----- nvinfo : EIATTR_KPARAM_INFO
	.align		4
.L_47:
        /*0038*/ 	.byte	0x04, 0x17
        /*003a*/ 	.short	(.L_49 - .L_48)
.L_48:
        /*003c*/ 	.word	0x00000000
        /*0040*/ 	.short	0x0001
        /*0042*/ 	.short	0x0008
        /*0044*/ 	.byte	0x00, 0xf5, 0x21, 0x00


	//----- nvinfo : EIATTR_KPARAM_INFO
	.align		4
.L_49:
        /*0048*/ 	.byte	0x04, 0x17
        /*004a*/ 	.short	(.L_51 - .L_50)
.L_50:
        /*004c*/ 	.word	0x00000000
        /*0050*/ 	.short	0x0000
        /*0052*/ 	.short	0x0000
        /*0054*/ 	.byte	0x00, 0xf5, 0x21, 0x00


	//----- nvinfo : EIATTR_SPARSE_MMA_MASK
	.align		4
.L_51:
        /*0058*/ 	.byte	0x03, 0x50
        /*005a*/ 	.short	0x0000


	//----- nvinfo : EIATTR_MAXREG_COUNT
	.align		4
        /*005c*/ 	.byte	0x03, 0x1b
        /*005e*/ 	.short	0x00ff


	//----- nvinfo : EIATTR_MERCURY_ISA_VERSION
	.align		4
        /*0060*/ 	.byte	0x03, 0x5f
        /*0062*/ 	.short	0x0101


	//----- nvinfo : EIATTR_VRC_CTA_INIT_COUNT
	.align		4
        /*0064*/ 	.byte	0x02, 0x4a
	.zero		1
	.zero		1


	//----- nvinfo : EIATTR_EXIT_INSTR_OFFSETS
	.align		4
        /*0068*/ 	.byte	0x04, 0x1c
        /*006a*/ 	.short	(.L_53 - .L_52)


	//   ....[0]....
.L_52:
        /*006c*/ 	.word	0x000047b0


	//   ....[1]....
        /*0070*/ 	.word	0x00004dd0


	//----- nvinfo : EIATTR_CRS_STACK_SIZE
	.align		4
.L_53:
        /*0074*/ 	.byte	0x04, 0x1e
        /*0076*/ 	.short	(.L_55 - .L_54)
.L_54:
        /*0078*/ 	.word	0x00000000


	//----- nvinfo : EIATTR_CBANK_PARAM_SIZE
	.align		4
.L_55:
        /*007c*/ 	.byte	0x03, 0x19
        /*007e*/ 	.short	0x0020


	//----- nvinfo : EIATTR_PARAM_CBANK
	.align		4
        /*0080*/ 	.byte	0x04, 0x0a
        /*0082*/ 	.short	(.L_57 - .L_56)
	.align		4
.L_56:
        /*0084*/ 	.word	index@(.nv.constant0._Z18NFOVUnbinnedKernelPtS_PKhii)
        /*0088*/ 	.short	0x0380
        /*008a*/ 	.short	0x0020


	//----- nvinfo : EIATTR_SW_WAR
	.align		4
.L_57:
        /*008c*/ 	.byte	0x04, 0x36
        /*008e*/ 	.short	(.L_59 - .L_58)
.L_58:
        /*0090*/ 	.word	0x00000008
.L_59:


//--------------------- .nv.callgraph             --------------------------
	.section	.nv.callgraph,"",@"SHT_CUDA_CALLGRAPH"
	.align	4
	.sectionentsize	8
	.align		4
        /*0000*/ 	.word	0x00000000
	.align		4
        /*0004*/ 	.word	0xffffffff
	.align		4
        /*0008*/ 	.word	0x00000000
	.align		4
        /*000c*/ 	.word	0xfffffffe
	.align		4
        /*0010*/ 	.word	0x00000000
	.align		4
        /*0014*/ 	.word	0xfffffffd
	.align		4
        /*0018*/ 	.word	0x00000000
	.align		4
        /*001c*/ 	.word	0xfffffffc


//--------------------- .text._Z16WFOVBinnedKernelPtS_PKhii --------------------------
	.section	.text._Z16WFOVBinnedKernelPtS_PKhii,"ax",@progbits
	.align	128
        .global         _Z16WFOVBinnedKernelPtS_PKhii
        .type           _Z16WFOVBinnedKernelPtS_PKhii,@function
        .size           _Z16WFOVBinnedKernelPtS_PKhii,(.L_x_231 - _Z16WFOVBinnedKernelPtS_PKhii)
        .other          _Z16WFOVBinnedKernelPtS_PKhii,@"STO_CUDA_ENTRY STV_DEFAULT"
_Z16WFOVBinnedKernelPtS_PKhii:
.text._Z16WFOVBinnedKernelPtS_PKhii:
[----:B------:R-:W-:Y:S08]  /*0000*/  LDC R1, c[0x0][0x37c] ;  /* 0x0000df00ff017b82 */ /* 0x000ff00000000800 */
[----:B------:R-:W0:Y:S01]  /*0010*/  LDC R12, c[0x0][0x398] ;  /* 0x0000e600ff0c7b82 */ /* 0x000e220000000800 */
[----:B------:R-:W1:Y:S07]  /*0020*/  LDCU.64 UR12, c[0x0][0x358] ;  /* 0x00006b00ff0c77ac */ /* 0x000e6e0008000a00 */
[----:B------:R-:W2:Y:S01]  /*0030*/  S2UR UR4, SR_CTAID.X ;  /* 0x00000000000479c3 */ /* 0x000ea20000002500 */
[----:B0-----:R-:W-:-:S04]  /*0040*/  IABS R5, R12 ;  /* 0x0000000c00057213 */ /* 0x001fc80000000000 */
[----:B------:R-:W0:Y:S08]  /*0050*/  I2F.RP R0, R5 ;  /* 0x0000000500007306 */ /* 0x000e300000209400 */
[----:B0-----:R-:W0:Y:S02]  /*0060*/  MUFU.RCP R0, R0 ;  /* 0x0000000000007308 */ /* 0x001e240000001000 */
[----:B0-----:R-:W-:-:S02]  /*0070*/  IADD3 R2, PT, PT, R0, 0xffffffe, RZ ;  /* 0x0ffffffe00027810 */ /* 0x001fc40007ffe0ff */
[----:B------:R-:W-:-:S04]  /*0080*/  LOP3.LUT R0, R12, 0x200, RZ, 0x3c, !PT ;  /* 0x000002000c007812 */ /* 0x000fc800078e3cff */
[----:B------:R0:W3:Y:S01]  /*0090*/  F2I.FTZ.U32.TRUNC.NTZ R3, R2 ;  /* 0x0000000200037305 */ /* 0x0000e2000021f000 */
[----:B------:R-:W-:Y:S02]  /*00a0*/  ISETP.GE.AND P2, PT, R0, RZ, PT ;  /* 0x000000ff0000720c */ /* 0x000fe40003f46270 */
[----:B------:R-:W2:Y:S01]  /*00b0*/  S2R R0, SR_TID.X ;  /* 0x0000000000007919 */ /* 0x000ea20000002100 */
[----:B0-----:R-:W-:Y:S02]  /*00c0*/  HFMA2 R2, -RZ, RZ, 0, 0 ;  /* 0x00000000ff027431 */ /* 0x001fe400000001ff */
[----:B---3--:R-:W-:-:S04]  /*00d0*/  IMAD.MOV R4, RZ, RZ, -R3 ;  /* 0x000000ffff047224 */ /* 0x008fc800078e0a03 */
[----:B------:R-:W-:-:S04]  /*00e0*/  IMAD R7, R4, R5, RZ ;  /* 0x0000000504077224 */ /* 0x000fc800078e02ff */
[----:B------:R-:W-:-:S06]  /*00f0*/  IMAD.HI.U32 R3, R3, R7, R2 ;  /* 0x0000000703037227 */ /* 0x000fcc00078e0002 */
[----:B------:R-:W-:-:S04]  /*0100*/  IMAD.HI.U32 R3, R3, 0x200, RZ ;  /* 0x0000020003037827 */ /* 0x000fc800078e00ff */
[----:B------:R-:W-:-:S04]  /*0110*/  IMAD.MOV R4, RZ, RZ, -R3 ;  /* 0x000000ffff047224 */ /* 0x000fc800078e0a03 */
[----:B------:R-:W-:-:S05]  /*0120*/  IMAD R4, R5, R4, 0x200 ;  /* 0x0000020005047424 */ /* 0x000fca00078e0204 */
[----:B------:R-:W-:-:S13]  /*0130*/  ISETP.GT.U32.AND P1, PT, R5, R4, PT ;  /* 0x000000040500720c */ /* 0x000fda0003f24070 */
[-C--:B------:R-:W-:Y:S01]  /*0140*/  @!P1 IADD3 R4, PT, PT, R4, -R5.reuse, RZ ;  /* 0x8000000504049210 */ /* 0x080fe20007ffe0ff */
[----:B------:R-:W-:Y:S01]  /*0150*/  @!P1 VIADD R3, R3, 0x1 ;  /* 0x0000000103039836 */ /* 0x000fe20000000000 */
[----:B------:R-:W-:Y:S02]  /*0160*/  ISETP.NE.AND P1, PT, R12, RZ, PT ;  /* 0x000000ff0c00720c */ /* 0x000fe40003f25270 */
[----:B------:R-:W-:Y:S02]  /*0170*/  ISETP.GE.U32.AND P0, PT, R4, R5, PT ;  /* 0x000000050400720c */ /* 0x000fe40003f06070 */
[----:B------:R-:W2:Y:S11]  /*0180*/  LDC R5, c[0x0][0x360] ;  /* 0x0000d800ff057b82 */ /* 0x000eb60000000800 */
[----:B------:R-:W-:-:S05]  /*0190*/  @P0 IADD3 R3, PT, PT, R3, 0x1, RZ ;  /* 0x0000000103030810 */ /* 0x000fca0007ffe0ff */
[----:B------:R-:W-:-:S05]  /*01a0*/  IMAD.MOV.U32 R9, RZ, RZ, R3 ;  /* 0x000000ffff097224 */ /* 0x000fca00078e0003 */
[----:B------:R-:W-:Y:S02]  /*01b0*/  @!P2 IADD3 R9, PT, PT, -R9, RZ, RZ ;  /* 0x000000ff0909a210 */ /* 0x000fe40007ffe1ff */
[----:B------:R-:W-:Y:S01]  /*01c0*/  @!P1 LOP3.LUT R9, RZ, R12, RZ, 0x33, !PT ;  /* 0x0000000cff099212 */ /* 0x000fe200078e33ff */
[----:B--2---:R-:W-:Y:S01]  /*01d0*/  IMAD R0, R5, UR4, R0 ;  /* 0x0000000405007c24 */ /* 0x004fe2000f8e0200 */
[----:B------:R-:W0:Y:S02]  /*01e0*/  LDCU UR4, c[0x0][0x39c] ;  /* 0x00007380ff0477ac */ /* 0x000e240008000800 */
[----:B------:R-:W-:-:S04]  /*01f0*/  IABS R7, R9 ;  /* 0x0000000900077213 */ /* 0x000fc80000000000 */
[----:B------:R-:W2:Y:S08]  /*0200*/  I2F.RP R4, R7 ;  /* 0x0000000700047306 */ /* 0x000eb00000209400 */
[----:B--2---:R-:W2:Y:S02]  /*0210*/  MUFU.RCP R4, R4 ;  /* 0x0000000400047308 */ /* 0x004ea40000001000 */
[----:B--2---:R-:W-:Y:S01]  /*0220*/  VIADD R2, R4, 0xffffffe ;  /* 0x0ffffffe04027836 */ /* 0x004fe20000000000 */
[----:B------:R-:W-:-:S05]  /*0230*/  IABS R4, R0 ;  /* 0x0000000000047213 */ /* 0x000fca0000000000 */
[----:B------:R2:W3:Y:S02]  /*0240*/  F2I.FTZ.U32.TRUNC.NTZ R3, R2 ;  /* 0x0000000200037305 */ /* 0x0004e4000021f000 */
[----:B--2---:R-:W-:Y:S02]  /*0250*/  MOV R2, RZ ;  /* 0x000000ff00027202 */ /* 0x004fe40000000f00 */
[----:B---3--:R-:W-:-:S05]  /*0260*/  IADD3 R6, PT, PT, RZ, -R3, RZ ;  /* 0x80000003ff067210 */ /* 0x008fca0007ffe0ff */
[----:B------:R-:W-:Y:S01]  /*0270*/  IMAD R5, R6, R7, RZ ;  /* 0x0000000706057224 */ /* 0x000fe200078e02ff */
[----:B------:R-:W-:-:S03]  /*0280*/  IABS R6, R9 ;  /* 0x0000000900067213 */ /* 0x000fc60000000000 */
[----:B------:R-:W-:-:S04]  /*0290*/  IMAD.HI.U32 R3, R3, R5, R2 ;  /* 0x0000000503037227 */ /* 0x000fc800078e0002 */
[----:B------:R-:W-:Y:S02]  /*02a0*/  IMAD.MOV R2, RZ, RZ, -R6 ;  /* 0x000000ffff027224 */ /* 0x000fe400078e0a06 */
[----:B------:R-:W-:-:S04]  /*02b0*/  IMAD.HI.U32 R3, R3, R4, RZ ;  /* 0x0000000403037227 */ /* 0x000fc800078e00ff */
[----:B------:R-:W-:-:S05]  /*02c0*/  IMAD R2, R3, R2, R4 ;  /* 0x0000000203027224 */ /* 0x000fca00078e0204 */
[----:B------:R-:W-:-:S13]  /*02d0*/  ISETP.GT.U32.AND P1, PT, R7, R2, PT ;  /* 0x000000020700720c */ /* 0x000fda0003f24070 */
[-C--:B------:R-:W-:Y:S02]  /*02e0*/  @!P1 IADD3 R2, PT, PT, R2, -R7.reuse, RZ ;  /* 0x8000000702029210 */ /* 0x080fe40007ffe0ff */
[----:B------:R-:W-:Y:S02]  /*02f0*/  @!P1 IADD3 R3, PT, PT, R3, 0x1, RZ ;  /* 0x0000000103039810 */ /* 0x000fe40007ffe0ff */
[----:B------:R-:W-:Y:S02]  /*0300*/  ISETP.GE.U32.AND P0, PT, R2, R7, PT ;  /* 0x000000070200720c */ /* 0x000fe40003f06070 */
[----:B------:R-:W-:Y:S02]  /*0310*/  LOP3.LUT R2, R0, R9, RZ, 0x3c, !PT ;  /* 0x0000000900027212 */ /* 0x000fe400078e3cff */
[----:B------:R-:W-:Y:S02]  /*0320*/  ISETP.NE.AND P1, PT, R9, RZ, PT ;  /* 0x000000ff0900720c */ /* 0x000fe40003f25270 */
[----:B------:R-:W-:-:S07]  /*0330*/  ISETP.GE.AND P2, PT, R2, RZ, PT ;  /* 0x000000ff0200720c */ /* 0x000fce0003f46270 */
[----:B------:R-:W-:-:S06]  /*0340*/  @P0 VIADD R3, R3, 0x1 ;  /* 0x0000000103030836 */ /* 0x000fcc0000000000 */
[----:B------:R-:W-:Y:S02]  /*0350*/  @!P2 IADD3 R3, PT, PT, -R3, RZ, RZ ;  /* 0x000000ff0303a210 */ /* 0x000fe40007ffe1ff */
[----:B------:R-:W-:-:S04]  /*0360*/  @!P1 LOP3.LUT R3, RZ, R9, RZ, 0x33, !PT ;  /* 0x00000009ff039212 */ /* 0x000fc800078e33ff */
[C---:B------:R-:W-:Y:S01]  /*0370*/  IADD3 R5, PT, PT, -R3.reuse, RZ, RZ ;  /* 0x000000ff03057210 */ /* 0x040fe20007ffe1ff */
[----:B0-----:R-:W-:Y:S01]  /*0380*/  IMAD R3, R3, UR4, RZ ;  /* 0x0000000403037c24 */ /* 0x001fe2000f8e02ff */
[----:B------:R-:W0:Y:S03]  /*0390*/  LDCU.64 UR4, c[0x0][0x390] ;  /* 0x00007200ff0477ac */ /* 0x000e260008000a00 */
[----:B------:R-:W-:-:S04]  /*03a0*/  IMAD R5, R9, R5, R0 ;  /* 0x0000000509057224 */ /* 0x000fc800078e0200 */
[----:B------:R-:W-:-:S04]  /*03b0*/  IMAD R12, R5, R12, RZ ;  /* 0x0000000c050c7224 */ /* 0x000fc800078e02ff */
[----:B------:R-:W-:Y:S01]  /*03c0*/  IMAD R4, R3, 0x200, R12 ;  /* 0x0000020003047824 */ /* 0x000fe200078e020c */
[C---:B------:R-:W-:Y:S01]  /*03d0*/  ISETP.GT.AND P0, PT, R12.reuse, 0x15f, PT ;  /* 0x0000015f0c00780c */ /* 0x040fe20003f04270 */
[C---:B------:R-:W-:Y:S01]  /*03e0*/  VIADD R8, R12.reuse, 0xffffffe0 ;  /* 0xffffffe00c087836 */ /* 0x040fe20000000000 */
[C---:B------:R-:W-:Y:S02]  /*03f0*/  ISETP.GT.AND P1, PT, R12.reuse, 0xbf, PT ;  /* 0x000000bf0c00780c */ /* 0x040fe40003f24270 */
[----:B------:R-:W-:Y:S02]  /*0400*/  ISETP.GT.AND P2, PT, R12, 0x1f, PT ;  /* 0x0000001f0c00780c */ /* 0x000fe40003f44270 */
[----:B------:R-:W-:Y:S02]  /*0410*/  IADD3 R0, PT, PT, R4, -0x160, RZ ;  /* 0xfffffea004007810 */ /* 0x000fe40007ffe0ff */
[C---:B------:R-:W-:Y:S02]  /*0420*/  IADD3 R6, PT, PT, R12.reuse, -0xc0, RZ ;  /* 0xffffff400c067810 */ /* 0x040fe40007ffe0ff */
[----:B------:R-:W-:-:S02]  /*0430*/  ISETP.GT.AND P3, PT, R12, 0x17f, PT ;  /* 0x0000017f0c00780c */ /* 0x000fc40003f64270 */
[----:B------:R-:W-:Y:S02]  /*0440*/  IADD3 R14, PT, PT, R12, -0x180, RZ ;  /* 0xfffffe800c0e7810 */ /* 0x000fe40007ffe0ff */
[----:B------:R-:W-:Y:S02]  /*0450*/  @!P0 IADD3 R0, PT, PT, R4, 0xa0, RZ ;  /* 0x000000a004008810 */ /* 0x000fe40007ffe0ff */
[C---:B------:R-:W-:Y:S01]  /*0460*/  @!P1 IADD3 R6, PT, PT, R12.reuse, 0x140, RZ ;  /* 0x000001400c069810 */ /* 0x040fe20007ffe0ff */
[----:B------:R-:W-:Y:S02]  /*0470*/  @!P2 VIADD R8, R12, 0x1e0 ;  /* 0x000001e00c08a836 */ /* 0x000fe40000000000 */
[----:B------:R-:W-:Y:S01]  /*0480*/  IMAD.HI R2, R0, 0x66666667, RZ ;  /* 0x6666666700027827 */ /* 0x000fe200078e02ff */
[----:B------:R-:W-:-:S03]  /*0490*/  LEA R6, R3, R6, 0x9 ;  /* 0x0000000603067211 */ /* 0x000fc600078e48ff */
[----:B------:R-:W-:Y:S01]  /*04a0*/  IMAD R8, R3, 0x200, R8 ;  /* 0x0000020003087824 */ /* 0x000fe200078e0208 */
[----:B------:R-:W-:Y:S02]  /*04b0*/  SHF.R.S32.HI R5, RZ, 0x1, R2 ;  /* 0x00000001ff057819 */ /* 0x000fe40000011402 */
[----:B------:R-:W-:Y:S01]  /*04c0*/  IADD3 R6, PT, PT, R6, 0x40000, RZ ;  /* 0x0004000006067810 */ /* 0x000fe20007ffe0ff */
[----:B------:R-:W-:Y:S01]  /*04d0*/  VIADD R10, R8, 0x80000 ;  /* 0x00080000080a7836 */ /* 0x000fe20000000000 */
[----:B------:R-:W-:Y:S02]  /*04e0*/  LEA.HI R7, R2, R5, RZ, 0x1 ;  /* 0x0000000502077211 */ /* 0x000fe400078f08ff */
[----:B------:R-:W-:Y:S01]  /*04f0*/  @!P3 IADD3 R14, PT, PT, R12, 0x80, RZ ;  /* 0x000000800c0eb810 */ /* 0x000fe20007ffe0ff */
[----:B------:R-:W-:-:S03]  /*0500*/  IMAD.HI R2, R6, 0x66666667, RZ ;  /* 0x6666666706027827 */ /* 0x000fc600078e02ff */
[----:B------:R-:W-:Y:S01]  /*0510*/  LEA R5, R3, R14, 0x9 ;  /* 0x0000000e03057211 */ /* 0x000fe200078e48ff */
[----:B------:R-:W-:Y:S01]  /*0520*/  IMAD.HI R8, R10, 0x66666667, RZ ;  /* 0x666666670a087827 */ /* 0x000fe200078e02ff */
[----:B------:R-:W-:Y:S02]  /*0530*/  SHF.R.S32.HI R9, RZ, 0x1, R2 ;  /* 0x00000001ff097819 */ /* 0x000fe40000011402 */
[----:B------:R-:W-:Y:S01]  /*0540*/  IADD3 R5, PT, PT, R5, 0xc0000, RZ ;  /* 0x000c000005057810 */ /* 0x000fe20007ffe0ff */
[----:B------:R-:W-:Y:S01]  /*0550*/  IMAD R0, R7, -0x5, R0 ;  /* 0xfffffffb07007824 */ /* 0x000fe200078e0200 */
[----:B------:R-:W-:-:S03]  /*0560*/  SHF.R.S32.HI R11, RZ, 0x1, R8 ;  /* 0x00000001ff0b7819 */ /* 0x000fc60000011408 */
[----:B------:R-:W-:Y:S01]  /*0570*/  IMAD R0, R7, 0x8, R0 ;  /* 0x0000000807007824 */ /* 0x000fe200078e0200 */
[----:B------:R-:W-:Y:S01]  /*0580*/  LEA.HI R7, R2, R9, RZ, 0x1 ;  /* 0x0000000902077211 */ /* 0x000fe200078f08ff */
[----:B------:R-:W-:Y:S01]  /*0590*/  IMAD.HI R13, R5, 0x66666667, RZ ;  /* 0x66666667050d7827 */ /* 0x000fe200078e02ff */
[----:B------:R-:W-:Y:S02]  /*05a0*/  LEA.HI R11, R8, R11, RZ, 0x1 ;  /* 0x0000000b080b7211 */ /* 0x000fe400078f08ff */
[C---:B0-----:R-:W-:Y:S01]  /*05b0*/  IADD3 R8, P0, PT, R0.reuse, UR4, RZ ;  /* 0x0000000400087c10 */ /* 0x041fe2000ff1e0ff */
[----:B------:R-:W-:Y:S01]  /*05c0*/  IMAD R2, R7, -0x5, R6 ;  /* 0xfffffffb07027824 */ /* 0x000fe200078e0206 */
[----:B------:R-:W-:Y:S01]  /*05d0*/  SHF.R.S32.HI R14, RZ, 0x1, R13 ;  /* 0x00000001ff0e7819 */ /* 0x000fe2000001140d */
[----:B------:R-:W-:Y:S01]  /*05e0*/  IMAD R10, R11, -0x5, R10 ;  /* 0xfffffffb0b0a7824 */ /* 0x000fe200078e020a */
[----:B------:R-:W-:Y:S02]  /*05f0*/  LEA.HI.X.SX32 R9, R0, UR5, 0x1, P0 ;  /* 0x0000000500097c11 */ /* 0x000fe400080f0eff */
[----:B------:R-:W-:-:S02]  /*0600*/  LEA R2, R7, R2, 0x3 ;  /* 0x0000000207027211 */ /* 0x000fc400078e18ff */
[----:B------:R-:W-:Y:S01]  /*0610*/  LEA R7, R11, R10, 0x3 ;  /* 0x0000000a0b077211 */ /* 0x000fe200078e18ff */
[----:B-1----:R0:W2:Y:S01]  /*0620*/  LDG.E.U8 R0, desc[UR12][R8.64] ;  /* 0x0000000c08007981 */ /* 0x0020a2000c1e1100 */
[C---:B------:R-:W-:Y:S02]  /*0630*/  IADD3 R10, P2, PT, R2.reuse, UR4, RZ ;  /* 0x00000004020a7c10 */ /* 0x040fe4000ff5e0ff */
[----:B------:R-:W-:Y:S02]  /*0640*/  LEA.HI R6, R13, R14, RZ, 0x1 ;  /* 0x0000000e0d067211 */ /* 0x000fe400078f08ff */
[----:B------:R-:W-:Y:S02]  /*0650*/  LEA.HI.X.SX32 R11, R2, UR5, 0x1, P2 ;  /* 0x00000005020b7c11 */ /* 0x000fe400090f0eff */
[C---:B------:R-:W-:Y:S02]  /*0660*/  ISETP.GT.AND P2, PT, R12.reuse, 0x19f, PT ;  /* 0x0000019f0c00780c */ /* 0x040fe40003f44270 */
[----:B------:R-:W-:Y:S01]  /*0670*/  IADD3 R14, P3, PT, R7, UR4, RZ ;  /* 0x00000004070e7c10 */ /* 0x000fe2000ff7e0ff */
[----:B------:R-:W3:Y:S01]  /*0680*/  LDG.E.U8 R2, desc[UR12][R10.64] ;  /* 0x0000000c0a027981 */ /* 0x000ee2000c1e1100 */
[----:B------:R-:W-:-:S02]  /*0690*/  ISETP.GT.AND P1, PT, R12, 0x3f, PT ;  /* 0x0000003f0c00780c */ /* 0x000fc40003f24270 */
[C---:B------:R-:W-:Y:S02]  /*06a0*/  ISETP.GT.AND P0, PT, R12.reuse, 0xdf, PT ;  /* 0x000000df0c00780c */ /* 0x040fe40003f04270 */
[----:B------:R-:W-:Y:S02]  /*06b0*/  LEA.HI.X.SX32 R15, R7, UR5, 0x1, P3 ;  /* 0x00000005070f7c11 */ /* 0x000fe400098f0eff */
[C---:B------:R-:W-:Y:S02]  /*06c0*/  ISETP.GT.AND P3, PT, R12.reuse, 0x5f, PT ;  /* 0x0000005f0c00780c */ /* 0x040fe40003f64270 */
[C---:B------:R-:W-:Y:S01]  /*06d0*/  ISETP.GE.AND P4, PT, R12.reuse, 0x100, PT ;  /* 0x000001000c00780c */ /* 0x040fe20003f86270 */
[----:B------:R1:W4:Y:S01]  /*06e0*/  LDG.E.U8 R7, desc[UR12][R14.64] ;  /* 0x0000000c0e077981 */ /* 0x000322000c1e1100 */
[C---:B------:R-:W-:Y:S01]  /*06f0*/  IADD3 R18, PT, PT, R12.reuse, -0x1a0, RZ ;  /* 0xfffffe600c127810 */ /* 0x040fe20007ffe0ff */
[C---:B0-----:R-:W-:Y:S01]  /*0700*/  VIADD R8, R12.reuse, 0xffffff20 ;  /* 0xffffff200c087836 */ /* 0x041fe20000000000 */
[C---:B------:R-:W-:Y:S01]  /*0710*/  IADD3 R16, PT, PT, R12.reuse, -0x40, RZ ;  /* 0xffffffc00c107810 */ /* 0x040fe20007ffe0ff */
[C---:B------:R-:W-:Y:S01]  /*0720*/  @!P1 VIADD R16, R12.reuse, 0x1c0 ;  /* 0x000001c00c109836 */ /* 0x040fe20000000000 */
[----:B------:R-:W-:-:S02]  /*0730*/  @!P2 IADD3 R18, PT, PT, R12, 0x60, RZ ;  /* 0x000000600c12a810 */ /* 0x000fc40007ffe0ff */
[C---:B------:R-:W-:Y:S01]  /*0740*/  @!P0 IADD3 R8, PT, PT, R12.reuse, 0x120, RZ ;  /* 0x000001200c088810 */ /* 0x040fe20007ffe0ff */
[C---:B------:R-:W-:Y:S01]  /*0750*/  VIADD R20, R12.reuse, 0x100 ;  /* 0x000001000c147836 */ /* 0x040fe20000000000 */
[C---:B------:R-:W-:Y:S01]  /*0760*/  IADD3 R22, PT, PT, R12.reuse, -0x60, RZ ;  /* 0xffffffa00c167810 */ /* 0x040fe20007ffe0ff */
[C---:B------:R-:W-:Y:S01]  /*0770*/  IMAD R18, R3.reuse, 0x200, R18 ;  /* 0x0000020003127824 */ /* 0x040fe200078e0212 */
[C---:B------:R-:W-:Y:S01]  /*0780*/  LEA R8, R3.reuse, R8, 0x9 ;  /* 0x0000000803087211 */ /* 0x040fe200078e48ff */
[C---:B------:R-:W-:Y:S01]  /*0790*/  @!P3 VIADD R22, R12.reuse, 0x1a0 ;  /* 0x000001a00c16b836 */ /* 0x040fe20000000000 */
[----:B------:R-:W-:Y:S02]  /*07a0*/  LEA R16, R3, R16, 0x9 ;  /* 0x0000001003107211 */ /* 0x000fe400078e48ff */
[----:B------:R-:W-:Y:S02]  /*07b0*/  @P4 IADD3 R20, PT, PT, R12, -0x100, RZ ;  /* 0xffffff000c144810 */ /* 0x000fe40007ffe0ff */
[----:B------:R-:W-:Y:S01]  /*07c0*/  IADD3 R9, PT, PT, R8, 0x100000, RZ ;  /* 0x0010000008097810 */ /* 0x000fe20007ffe0ff */
[----:B------:R-:W-:Y:S01]  /*07d0*/  VIADD R16, R16, 0x140000 ;  /* 0x0014000010107836 */ /* 0x000fe20000000000 */
[----:B------:R-:W-:-:S02]  /*07e0*/  IADD3 R18, PT, PT, R18, 0x180000, RZ ;  /* 0x0018000012127810 */ /* 0x000fc40007ffe0ff */
[C---:B------:R-:W-:Y:S02]  /*07f0*/  LEA R20, R3.reuse, R20, 0x9 ;  /* 0x0000001403147211 */ /* 0x040fe400078e48ff */
[----:B------:R-:W-:Y:S01]  /*0800*/  LEA R8, R3, R22, 0x9 ;  /* 0x0000001603087211 */ /* 0x000fe200078e48ff */
[----:B------:R-:W-:-:S03]  /*0810*/  IMAD.HI R13, R16, 0x66666667, RZ ;  /* 0x66666667100d7827 */ /* 0x000fc600078e02ff */
[----:B------:R-:W-:Y:S01]  /*0820*/  IADD3 R8, PT, PT, R8, 0x200000, RZ ;  /* 0x0020000008087810 */ /* 0x000fe20007ffe0ff */
[----:B-1----:R-:W-:-:S04]  /*0830*/  IMAD.HI R15, R18, 0x66666667, RZ ;  /* 0x66666667120f7827 */ /* 0x002fc800078e02ff */
[----:B------:R-:W-:Y:S02]  /*0840*/  VIADD R17, R20, 0x1c0000 ;  /* 0x001c000014117836 */ /* 0x000fe40000000000 */
[----:B------:R-:W-:Y:S01]  /*0850*/  IMAD.HI R10, R9, 0x66666667, RZ ;  /* 0x66666667090a7827 */ /* 0x000fe200078e02ff */
[----:B------:R-:W-:Y:S02]  /*0860*/  SHF.R.S32.HI R14, RZ, 0x1, R13 ;  /* 0x00000001ff0e7819 */ /* 0x000fe4000001140d */
[----:B------:R-:W-:Y:S01]  /*0870*/  SHF.R.S32.HI R20, RZ, 0x1, R15 ;  /* 0x00000001ff147819 */ /* 0x000fe2000001140f */
[----:B------:R-:W-:Y:S01]  /*0880*/  IMAD.HI R19, R17, 0x66666667, RZ ;  /* 0x6666666711137827 */ /* 0x000fe200078e02ff */
[----:B------:R-:W-:-:S03]  /*0890*/  SHF.R.S32.HI R11, RZ, 0x1, R10 ;  /* 0x00000001ff0b7819 */ /* 0x000fc6000001140a */
[----:B------:R-:W-:Y:S01]  /*08a0*/  IMAD.HI R21, R8, 0x66666667, RZ ;  /* 0x6666666708157827 */ /* 0x000fe200078e02ff */
[----:B------:R-:W-:-:S03]  /*08b0*/  LEA.HI R13, R13, R14, RZ, 0x1 ;  /* 0x0000000e0d0d7211 */ /* 0x000fc600078f08ff */
[----:B------:R-:W-:Y:S01]  /*08c0*/  IMAD R5, R6, -0x5, R5 ;  /* 0xfffffffb06057824 */ /* 0x000fe200078e0205 */
[----:B------:R-:W-:Y:S02]  /*08d0*/  LEA.HI R15, R15, R20, RZ, 0x1 ;  /* 0x000000140f0f7211 */ /* 0x000fe400078f08ff */
[----:B------:R-:W-:Y:S02]  /*08e0*/  LEA.HI R10, R10, R11, RZ, 0x1 ;  /* 0x0000000b0a0a7211 */ /* 0x000fe400078f08ff */
[----:B------:R-:W-:Y:S02]  /*08f0*/  SHF.R.S32.HI R14, RZ, 0x1, R19 ;  /* 0x00000001ff0e7819 */ /* 0x000fe40000011413 */
[----:B------:R-:W-:Y:S02]  /*0900*/  SHF.R.S32.HI R20, RZ, 0x1, R21 ;  /* 0x00000001ff147819 */ /* 0x000fe40000011415 */
[----:B------:R-:W-:Y:S01]  /*0910*/  LEA R5, R6, R5, 0x3 ;  /* 0x0000000506057211 */ /* 0x000fe200078e18ff */
[----:B------:R-:W-:Y:S01]  /*0920*/  IMAD R9, R10, -0x5, R9 ;  /* 0xfffffffb0a097824 */ /* 0x000fe200078e0209 */
[----:B------:R-:W-:-:S02]  /*0930*/  LEA.HI R14, R19, R14, RZ, 0x1 ;  /* 0x0000000e130e7211 */ /* 0x000fc400078f08ff */
[----:B------:R-:W-:Y:S02]  /*0940*/  LEA.HI R11, R21, R20, RZ, 0x1 ;  /* 0x00000014150b7211 */ /* 0x000fe400078f08ff */
[----:B------:R-:W-:Y:S01]  /*0950*/  IADD3 R20, P0, PT, R5, UR4, RZ ;  /* 0x0000000405147c10 */ /* 0x000fe2000ff1e0ff */
[----:B------:R-:W-:Y:S02]  /*0960*/  IMAD R16, R13, -0x5, R16 ;  /* 0xfffffffb0d107824 */ /* 0x000fe400078e0210 */
[----:B------:R-:W-:Y:S01]  /*0970*/  IMAD R9, R10, 0x8, R9 ;  /* 0x000000080a097824 */ /* 0x000fe200078e0209 */
[----:B------:R-:W-:Y:S01]  /*0980*/  LEA.HI.X.SX32 R21, R5, UR5, 0x1, P0 ;  /* 0x0000000505157c11 */ /* 0x000fe200080f0eff */
[C---:B------:R-:W-:Y:S02]  /*0990*/  IMAD R17, R14.reuse, -0x5, R17 ;  /* 0xfffffffb0e117824 */ /* 0x040fe400078e0211 */
[----:B------:R-:W-:Y:S01]  /*09a0*/  IMAD R18, R15, -0x5, R18 ;  /* 0xfffffffb0f127824 */ /* 0x000fe200078e0212 */
[----:B------:R-:W-:Y:S01]  /*09b0*/  LEA R13, R13, R16, 0x3 ;  /* 0x000000100d0d7211 */ /* 0x000fe200078e18ff */
[----:B------:R-:W-:Y:S01]  /*09c0*/  IMAD R8, R11, -0x5, R8 ;  /* 0xfffffffb0b087824 */ /* 0x000fe200078e0208 */
[----:B------:R-:W-:Y:S01]  /*09d0*/  IADD3 R10, P1, PT, R9, UR4, RZ ;  /* 0x00000004090a7c10 */ /* 0x000fe2000ff3e0ff */
[----:B------:R-:W-:Y:S01]  /*09e0*/  IMAD R17, R14, 0x8, R17 ;  /* 0x000000080e117824 */ /* 0x000fe200078e0211 */
[----:B------:R-:W5:Y:S01]  /*09f0*/  LDG.E.U8 R20, desc[UR12][R20.64] ;  /* 0x0000000c14147981 */ /* 0x000f62000c1e1100 */
[----:B------:R-:W-:-:S02]  /*0a00*/  LEA R6, R15, R18, 0x3 ;  /* 0x000000120f067211 */ /* 0x000fc400078e18ff */
[----:B------:R-:W-:Y:S02]  /*0a10*/  LEA R5, R11, R8, 0x3 ;  /* 0x000000080b057211 */ /* 0x000fe400078e18ff */
[----:B------:R-:W-:Y:S02]  /*0a20*/  IADD3 R14, P0, PT, R13, UR4, RZ ;  /* 0x000000040d0e7c10 */ /* 0x000fe4000ff1e0ff */
[----:B------:R-:W-:Y:S02]  /*0a30*/  LEA.HI.X.SX32 R11, R9, UR5, 0x1, P1 ;  /* 0x00000005090b7c11 */ /* 0x000fe400088f0eff */
[----:B------:R-:W-:Y:S02]  /*0a40*/  IADD3 R16, P2, PT, R17, UR4, RZ ;  /* 0x0000000411107c10 */ /* 0x000fe4000ff5e0ff */
[----:B------:R-:W-:Y:S01]  /*0a50*/  IADD3 R18, P1, PT, R6, UR4, RZ ;  /* 0x0000000406127c10 */ /* 0x000fe2000ff3e0ff */
[----:B------:R-:W5:Y:S01]  /*0a60*/  LDG.E.U8 R10, desc[UR12][R10.64] ;  /* 0x0000000c0a0a7981 */ /* 0x000f62000c1e1100 */
[----:B------:R-:W-:-:S02]  /*0a70*/  LEA.HI.X.SX32 R15, R13, UR5, 0x1, P0 ;  /* 0x000000050d0f7c11 */ /* 0x000fc400080f0eff */
[----:B------:R-:W-:Y:S02]  /*0a80*/  IADD3 R8, P0, PT, R5, UR4, RZ ;  /* 0x0000000405087c10 */ /* 0x000fe4000ff1e0ff */
[----:B------:R-:W-:Y:S02]  /*0a90*/  LEA.HI.X.SX32 R17, R17, UR5, 0x1, P2 ;  /* 0x0000000511117c11 */ /* 0x000fe400090f0eff */
[----:B------:R-:W-:Y:S01]  /*0aa0*/  LEA.HI.X.SX32 R19, R6, UR5, 0x1, P1 ;  /* 0x0000000506137c11 */ /* 0x000fe200088f0eff */
[----:B------:R-:W5:Y:S01]  /*0ab0*/  LDG.E.U8 R15, desc[UR12][R14.64] ;  /* 0x0000000c0e0f7981 */ /* 0x000f62000c1e1100 */
[----:B------:R-:W-:-:S03]  /*0ac0*/  LEA.HI.X.SX32 R9, R5, UR5, 0x1, P0 ;  /* 0x0000000505097c11 */ /* 0x000fc600080f0eff */
[----:B------:R-:W5:Y:S04]  /*0ad0*/  LDG.E.U8 R18, desc[UR12][R18.64] ;  /* 0x0000000c12127981 */ /* 0x000f68000c1e1100 */
[----:B------:R-:W5:Y:S04]  /*0ae0*/  LDG.E.U8 R17, desc[UR12][R16.64] ;  /* 0x0000000c10117981 */ /* 0x000f68000c1e1100 */
[----:B------:R0:W5:Y:S01]  /*0af0*/  LDG.E.U8 R9, desc[UR12][R8.64] ;  /* 0x0000000c08097981 */ /* 0x000162000c1e1100 */
[----:B------:R-:W-:Y:S01]  /*0b00*/  BSSY.RECONVERGENT B2, `(.L_x_0) ;  /* 0x000002e000027945 */ /* 0x000fe20003800200 */
[----:B--2---:R-:W-:-:S02]  /*0b10*/  ISETP.GT.U32.AND P0, PT, R0, 0x3f, PT ;  /* 0x0000003f0000780c */ /* 0x004fc40003f04070 */
[----:B---3--:R-:W-:Y:S02]  /*0b20*/  ISETP.GT.U32.AND P1, PT, R2, 0x3f, PT ;  /* 0x0000003f0200780c */ /* 0x008fe40003f24070 */
[----:B----4-:R-:W-:-:S09]  /*0b30*/  ISETP.GT.U32.AND P2, PT, R7, 0x3f, PT ;  /* 0x0000003f0700780c */ /* 0x010fd20003f44070 */
[----:B------:R-:W-:Y:S02]  /*0b40*/  @P0 IADD3 R0, PT, PT, -R0, 0x40, RZ ;  /* 0x0000004000000810 */ /* 0x000fe40007ffe1ff */
[----:B------:R-:W-:Y:S02]  /*0b50*/  @P1 IADD3 R2, PT, PT, -R2, 0x40, RZ ;  /* 0x0000004002021810 */ /* 0x000fe40007ffe1ff */
[----:B------:R-:W-:-:S04]  /*0b60*/  @P2 IADD3 R7, PT, PT, -R7, 0x40, RZ ;  /* 0x0000004007072810 */ /* 0x000fc80007ffe1ff */
[----:B------:R-:W-:Y:S02]  /*0b70*/  IADD3 R5, PT, PT, R0, R7, RZ ;  /* 0x0000000700057210 */ /* 0x000fe40007ffe0ff */
[----:B------:R-:W-:Y:S02]  /*0b80*/  I2FP.F32.S32 R0, R0 ;  /* 0x0000000000007245 */ /* 0x000fe40000201400 */
[----:B------:R-:W-:Y:S02]  /*0b90*/  I2FP.F32.S32 R5, R5 ;  /* 0x0000000500057245 */ /* 0x000fe40000201400 */
[----:B------:R-:W-:-:S03]  /*0ba0*/  I2FP.F32.S32 R2, R2 ;  /* 0x0000000200027245 */ /* 0x000fc60000201400 */
[C---:B0-----:R-:W-:Y:S02]  /*0bb0*/  FFMA R8, R5.reuse, -0.5, R0 ;  /* 0xbf00000005087823 */ /* 0x041fe40000000000 */
[----:B------:R-:W-:-:S05]  /*0bc0*/  FFMA R7, R5, -0.5, R2 ;  /* 0xbf00000005077823 */ /* 0x000fca0000000002 */
[----:B------:R-:W-:-:S04]  /*0bd0*/  FSETP.GT.AND P3, PT, |R8|, |R7|, PT ;  /* 0x400000070800720b */ /* 0x000fc80003f64200 */
[----:B------:R-:W-:-:S04]  /*0be0*/  FSEL R11, |R8|, |R7|, P3 ;  /* 0x40000007080b7208 */ /* 0x000fc80001800200 */
[----:B------:R-:W0:Y:S01]  /*0bf0*/  MUFU.RCP R0, R11 ;  /* 0x0000000b00007308 */ /* 0x000e220000001000 */
[C---:B------:R-:W-:Y:S01]  /*0c00*/  FSEL R28, |R7|.reuse, |R8|, P3 ;  /* 0x40000008071c7208 */ /* 0x040fe20001800200 */
[----:B------:R-:W-:Y:S01]  /*0c10*/  FMUL R19, R7, R7 ;  /* 0x0000000707137220 */ /* 0x000fe20000400000 */
[----:B0-----:R-:W-:Y:S01]  /*0c20*/  FFMA R13, -R11, R0, 1 ;  /* 0x3f8000000b0d7423 */ /* 0x001fe20000000100 */
[----:B-----5:R-:W-:-:S03]  /*0c30*/  ISETP.GT.U32.AND P2, PT, R20, 0x3f, PT ;  /* 0x0000003f1400780c */ /* 0x020fc60003f44070 */
[----:B------:R-:W-:Y:S01]  /*0c40*/  FFMA R13, R0, R13, R0 ;  /* 0x0000000d000d7223 */ /* 0x000fe20000000000 */
[----:B------:R-:W-:-:S09]  /*0c50*/  ISETP.GT.U32.AND P4, PT, R10, 0x3f, PT ;  /* 0x0000003f0a00780c */ /* 0x000fd20003f84070 */
[----:B------:R-:W-:Y:S01]  /*0c60*/  @P2 IADD3 R20, PT, PT, -R20, 0x40, RZ ;  /* 0x0000004014142810 */ /* 0x000fe20007ffe1ff */
[----:B------:R-:W0:Y:S01]  /*0c70*/  FCHK P2, R28, R11 ;  /* 0x0000000b1c007302 */ /* 0x000e220000040000 */
[----:B------:R-:W-:Y:S01]  /*0c80*/  FFMA R0, R28, R13, RZ ;  /* 0x0000000d1c007223 */ /* 0x000fe200000000ff */
[----:B------:R-:W-:Y:S02]  /*0c90*/  ISETP.GT.U32.AND P5, PT, R15, 0x3f, PT ;  /* 0x0000003f0f00780c */ /* 0x000fe40003fa4070 */
[----:B------:R-:W-:Y:S02]  /*0ca0*/  ISETP.GT.U32.AND P6, PT, R18, 0x3f, PT ;  /* 0x0000003f1200780c */ /* 0x000fe40003fc4070 */
[----:B------:R-:W-:Y:S02]  /*0cb0*/  ISETP.GT.U32.AND P1, PT, R17, 0x3f, PT ;  /* 0x0000003f1100780c */ /* 0x000fe40003f24070 */
[----:B------:R-:W-:Y:S01]  /*0cc0*/  ISETP.GT.U32.AND P0, PT, R9, 0x3f, PT ;  /* 0x0000003f0900780c */ /* 0x000fe20003f04070 */
[----:B------:R-:W-:Y:S01]  /*0cd0*/  FFMA R2, -R11, R0, R28 ;  /* 0x000000000b027223 */ /* 0x000fe2000000011c */
[----:B------:R-:W-:-:S07]  /*0ce0*/  @P4 IADD3 R10, PT, PT, -R10, 0x40, RZ ;  /* 0x000000400a0a4810 */ /* 0x000fce0007ffe1ff */
[----:B------:R-:W-:Y:S01]  /*0cf0*/  @P6 IADD3 R18, PT, PT, -R18, 0x40, RZ ;  /* 0x0000004012126810 */ /* 0x000fe20007ffe1ff */
[----:B------:R-:W-:Y:S01]  /*0d00*/  FFMA R2, R13, R2, R0 ;  /* 0x000000020d027223 */ /* 0x000fe20000000000 */
[----:B------:R-:W-:Y:S01]  /*0d10*/  @P1 IADD3 R17, PT, PT, -R17, 0x40, RZ ;  /* 0x0000004011111810 */ /* 0x000fe20007ffe1ff */
[----:B------:R-:W-:Y:S01]  /*0d20*/  FFMA R6, R8, R8, R19 ;  /* 0x0000000808067223 */ /* 0x000fe20000000013 */
[----:B------:R-:W-:Y:S02]  /*0d30*/  @P5 IADD3 R15, PT, PT, -R15, 0x40, RZ ;  /* 0x000000400f0f5810 */ /* 0x000fe40007ffe1ff */
[----:B------:R-:W-:Y:S02]  /*0d40*/  @P0 IADD3 R9, PT, PT, -R9, 0x40, RZ ;  /* 0x0000004009090810 */ /* 0x000fe40007ffe1ff */
[----:B------:R-:W-:Y:S02]  /*0d50*/  I2FP.F32.S32 R13, R20 ;  /* 0x00000014000d7245 */ /* 0x000fe40000201400 */
[----:B------:R-:W-:-:S02]  /*0d60*/  I2FP.F32.S32 R10, R10 ;  /* 0x0000000a000a7245 */ /* 0x000fc40000201400 */
[----:B------:R-:W-:Y:S02]  /*0d70*/  I2FP.F32.S32 R16, R18 ;  /* 0x0000001200107245 */ /* 0x000fe40000201400 */
[----:B------:R-:W-:Y:S01]  /*0d80*/  I2FP.F32.S32 R14, R17 ;  /* 0x00000011000e7245 */ /* 0x000fe20000201400 */
[----:B0-----:R-:W-:Y:S06]  /*0d90*/  @!P2 BRA `(.L_x_1) ;  /* 0x000000000010a947 */ /* 0x001fec0003800000 */
[----:B------:R-:W-:Y:S01]  /*0da0*/  IMAD.MOV.U32 R0, RZ, RZ, R11 ;  /* 0x000000ffff007224 */ /* 0x000fe200078e000b */
[----:B------:R-:W-:-:S07]  /*0db0*/  MOV R2, 0xdd0 ;  /* 0x00000dd000027802 */ /* 0x000fce0000000f00 */
[----:B------:R-:W-:Y:S05]  /*0dc0*/  CALL.REL.NOINC `($__internal_1_$__cuda_sm3x_div_rn_noftz_f32_slowpath) ;  /* 0x0000003800e07944 */ /* 0x000fea0003c00000 */
[----:B------:R-:W-:-:S07]  /*0dd0*/  MOV R2, R0 ;  /* 0x0000000000027202 */ /* 0x000fce0000000f00 */
.L_x_1:
[----:B------:R-:W-:Y:S05]  /*0de0*/  BSYNC.RECONVERGENT B2 ;  /* 0x0000000000027941 */ /* 0x000fea0003800200 */
.L_x_0:
[----:B------:R-:W-:Y:S02]  /*0df0*/  HFMA2 R0, -RZ, RZ, 0.89990234375, 10328 ;  /* 0x3b33710bff007431 */ /* 0x000fe400000001ff */
[----:B------:R-:W-:Y:S01]  /*0e00*/  FMUL R17, R2, R2 ;  /* 0x0000000202117220 */ /* 0x000fe20000400000 */
[----:B------:R-:W-:Y:S01]  /*0e10*/  IMAD.IADD R15, R20, 0x1, R15 ;  /* 0x00000001140f7824 */ /* 0x000fe200078e020f */
[----:B------:R-:W-:Y:S01]  /*0e20*/  MOV R22, 0x3f6ee581 ;  /* 0x3f6ee58100167802 */ /* 0x000fe20000000f00 */
[----:B------:R-:W-:Y:S01]  /*0e30*/  BSSY.RECONVERGENT B2, `(.L_x_2) ;  /* 0x000002e000027945 */ /* 0x000fe20003800200 */
[C---:B------:R-:W-:Y:S02]  /*0e40*/  ISETP.GE.AND P0, PT, R7.reuse, RZ, PT ;  /* 0x000000ff0700720c */ /* 0x040fe40003f06270 */
[----:B------:R-:W-:Y:S02]  /*0e50*/  FSEL R19, R22, 1.8663789033889770508, P3 ;  /* 0x3feee58116137808 */ /* 0x000fe40001800000 */
[----:B------:R-:W-:Y:S01]  /*0e60*/  FSETP.NEU.AND P4, PT, |R7|, |R8|, PT ;  /* 0x400000080700720b */ /* 0x000fe20003f8d200 */
[----:B------:R-:W-:Y:S01]  /*0e70*/  FFMA R0, R17, R0, -0.015681877732276916504 ;  /* 0xbc80774811007423 */ /* 0x000fe20000000000 */
[----:B------:R-:W-:Y:S01]  /*0e80*/  FSETP.NEU.AND P1, PT, R11, RZ, PT ;  /* 0x000000ff0b00720b */ /* 0x000fe20003f2d000 */
[----:B------:R-:W-:-:S02]  /*0e90*/  FADD R7, |R8|, |R7| ;  /* 0x4000000708077221 */ /* 0x000fc40000000200 */
[----:B------:R-:W-:-:S04]  /*0ea0*/  FFMA R0, R17, R0, 0.042200751602649688721 ;  /* 0x3d2cdab211007423 */ /* 0x000fc80000000000 */
[----:B------:R-:W-:-:S04]  /*0eb0*/  FFMA R0, R17, R0, -0.074792981147766113281 ;  /* 0xbd992d1011007423 */ /* 0x000fc80000000000 */
[----:B------:R-:W-:Y:S01]  /*0ec0*/  FFMA R20, R17, R0, 0.10640415549278259277 ;  /* 0x3dd9ea6c11147423 */ /* 0x000fe20000000000 */
[----:B------:R-:W-:-:S03]  /*0ed0*/  I2FP.F32.S32 R0, R15 ;  /* 0x0000000f00007245 */ /* 0x000fc60000201400 */
[C---:B------:R-:W-:Y:S02]  /*0ee0*/  FFMA R20, R17.reuse, R20, -0.14207722246646881104 ;  /* 0xbe117cb111147423 */ /* 0x040fe40000000014 */
[C---:B------:R-:W-:Y:S01]  /*0ef0*/  FFMA R13, R0.reuse, -0.5, R13 ;  /* 0xbf000000000d7823 */ /* 0x040fe2000000000d */
[----:B------:R-:W-:Y:S01]  /*0f00*/  FFMA R10, R0, -0.5, R10 ;  /* 0xbf000000000a7823 */ /* 0x000fe2000000000a */
[----:B------:R-:W-:-:S04]  /*0f10*/  FFMA R20, R17, R20, 0.19993925094604492188 ;  /* 0x3e4cbce011147423 */ /* 0x000fc80000000014 */
[----:B------:R-:W-:Y:S01]  /*0f20*/  FFMA R20, R17, R20, -0.33333197236061096191 ;  /* 0xbeaaaa7d11147423 */ /* 0x000fe20000000014 */
[----:B------:R-:W-:-:S03]  /*0f30*/  FSETP.GT.AND P2, PT, |R13|, |R10|, PT ;  /* 0x4000000a0d00720b */ /* 0x000fc60003f44200 */
[----:B------:R-:W-:Y:S01]  /*0f40*/  FMUL R17, R17, R20 ;  /* 0x0000001411117220 */ /* 0x000fe20000400000 */
[----:B------:R-:W-:Y:S02]  /*0f50*/  FSEL R15, |R13|, |R10|, P2 ;  /* 0x4000000a0d0f7208 */ /* 0x000fe40001000200 */
[----:B------:R-:W-:Y:S01]  /*0f60*/  FSEL R28, |R10|, |R13|, P2 ;  /* 0x4000000d0a1c7208 */ /* 0x000fe20001000200 */
[----:B------:R-:W-:Y:S01]  /*0f70*/  FFMA R17, R17, R2, R2 ;  /* 0x0000000211117223 */ /* 0x000fe20000000002 */
[----:B------:R-:W0:Y:S03]  /*0f80*/  MUFU.RCP R20, R15 ;  /* 0x0000000f00147308 */ /* 0x000e260000001000 */
[----:B------:R-:W-:-:S05]  /*0f90*/  FFMA R2, R22, 1.6832555532455444336, -R17 ;  /* 0x3fd774eb16027823 */ /* 0x000fca0000000811 */
[-C--:B------:R-:W-:Y:S02]  /*0fa0*/  FSEL R21, R2, R17.reuse, P3 ;  /* 0x0000001102157208 */ /* 0x080fe40001800000 */
[----:B------:R-:W-:-:S05]  /*0fb0*/  FSEL R2, R17, -R17, P3 ;  /* 0x8000001111027208 */ /* 0x000fca0001800000 */
[----:B------:R-:W-:Y:S01]  /*0fc0*/  @!P0 FFMA R21, R19, 1.6832555532455444336, R2 ;  /* 0x3fd774eb13158823 */ /* 0x000fe20000000002 */
[----:B------:R-:W-:Y:S02]  /*0fd0*/  HFMA2 R2, -RZ, RZ, 2.04296875, -15.78125 ;  /* 0x4016cbe4ff027431 */ /* 0x000fe400000001ff */
[----:B0-----:R-:W-:-:S04]  /*0fe0*/  FFMA R11, -R15, R20, 1 ;  /* 0x3f8000000f0b7423 */ /* 0x001fc80000000114 */
[----:B------:R-:W-:Y:S01]  /*0ff0*/  FFMA R11, R20, R11, R20 ;  /* 0x0000000b140b7223 */ /* 0x000fe20000000014 */
[----:B------:R-:W-:Y:S01]  /*1000*/  FMUL R20, R10, R10 ;  /* 0x0000000a0a147220 */ /* 0x000fe20000400000 */
[----:B------:R-:W-:Y:S02]  /*1010*/  @!P4 FSEL R21, R2, 0.78539818525314331055, !P0 ;  /* 0x3f490fdb0215c808 */ /* 0x000fe40004000000 */
[----:B------:R-:W-:Y:S01]  /*1020*/  FFMA R2, R28, R11, RZ ;  /* 0x0000000b1c027223 */ /* 0x000fe200000000ff */
[----:B------:R-:W-:Y:S01]  /*1030*/  @!P1 FSEL R21, RZ, 3.1415927410125732422, P0 ;  /* 0x40490fdbff159808 */ /* 0x000fe20000000000 */
[----:B------:R-:W0:Y:S01]  /*1040*/  FCHK P1, R28, R15 ;  /* 0x0000000f1c007302 */ /* 0x000e220000020000 */
[----:B------:R-:W-:Y:S01]  /*1050*/  FSETP.NAN.AND P0, PT, R7, R7, PT ;  /* 0x000000070700720b */ /* 0x000fe20003f08000 */
[----:B------:R-:W-:Y:S01]  /*1060*/  FFMA R17, -R15, R2, R28 ;  /* 0x000000020f117223 */ /* 0x000fe2000000011c */
[----:B------:R-:W-:-:S03]  /*1070*/  LOP3.LUT R8, R21, 0x80000000, R8, 0xb8, !PT ;  /* 0x8000000015087812 */ /* 0x000fc600078eb808 */
[----:B------:R-:W-:Y:S01]  /*1080*/  FFMA R2, R11, R17, R2 ;  /* 0x000000110b027223 */ /* 0x000fe20000000002 */
[----:B------:R-:W-:Y:S01]  /*1090*/  FSEL R11, R7, R8, P0 ;  /* 0x00000008070b7208 */ /* 0x000fe20000000000 */
[----:B------:R-:W-:Y:S01]  /*10a0*/  FMUL R8, R0, 0.5 ;  /* 0x3f00000000087820 */ /* 0x000fe20000400000 */
[----:B------:R-:W-:Y:S01]  /*10b0*/  FFMA R7, R13, R13, R20 ;  /* 0x0000000d0d077223 */ /* 0x000fe20000000014 */
[----:B0-----:R-:W-:Y:S06]  /*10c0*/  @!P1 BRA `(.L_x_3) ;  /* 0x0000000000109947 */ /* 0x001fec0003800000 */
[----:B------:R-:W-:Y:S01]  /*10d0*/  IMAD.MOV.U32 R0, RZ, RZ, R15 ;  /* 0x000000ffff007224 */ /* 0x000fe200078e000f */
[----:B------:R-:W-:-:S07]  /*10e0*/  MOV R2, 0x1100 ;  /* 0x0000110000027802 */ /* 0x000fce0000000f00 */
[----:B------:R-:W-:Y:S05]  /*10f0*/  CALL.REL.NOINC `($__internal_1_$__cuda_sm3x_div_rn_noftz_f32_slowpath) ;  /* 0x0000003800147944 */ /* 0x000fea0003c00000 */
[----:B------:R-:W-:-:S07]  /*1100*/  MOV R2, R0 ;  /* 0x0000000000027202 */ /* 0x000fce0000000f00 */
.L_x_3:
[----:B------:R-:W-:Y:S05]  /*1110*/  BSYNC.RECONVERGENT B2 ;  /* 0x0000000000027941 */ /* 0x000fea0003800200 */
.L_x_2:
[----:B------:R-:W-:Y:S02]  /*1120*/  HFMA2 R17, -RZ, RZ, 0.89990234375, 10328 ;  /* 0x3b33710bff117431 */ /* 0x000fe400000001ff */
[----:B------:R-:W-:Y:S01]  /*1130*/  FMUL R0, R2, R2 ;  /* 0x0000000202007220 */ /* 0x000fe20000400000 */
[----:B------:R-:W-:Y:S01]  /*1140*/  IMAD.IADD R9, R18, 0x1, R9 ;  /* 0x0000000112097824 */ /* 0x000fe200078e0209 */
[----:B------:R-:W-:Y:S01]  /*1150*/  MOV R18, 0x3f6ee581 ;  /* 0x3f6ee58100127802 */ /* 0x000fe20000000f00 */
[----:B------:R-:W-:Y:S01]  /*1160*/  BSSY.RECONVERGENT B2, `(.L_x_4) ;  /* 0x000002c000027945 */ /* 0x000fe20003800200 */
[C---:B------:R-:W-:Y:S02]  /*1170*/  ISETP.GE.AND P0, PT, R10.reuse, RZ, PT ;  /* 0x000000ff0a00720c */ /* 0x040fe40003f06270 */
[----:B------:R-:W-:Y:S02]  /*1180*/  I2FP.F32.S32 R9, R9 ;  /* 0x0000000900097245 */ /* 0x000fe40000201400 */
[----:B------:R-:W-:Y:S01]  /*1190*/  FSETP.NEU.AND P4, PT, |R10|, |R13|, PT ;  /* 0x4000000d0a00720b */ /* 0x000fe20003f8d200 */
[----:B------:R-:W-:Y:S01]  /*11a0*/  FFMA R17, R0, R17, -0.015681877732276916504 ;  /* 0xbc80774800117423 */ /* 0x000fe20000000011 */
[----:B------:R-:W-:Y:S01]  /*11b0*/  FSETP.NEU.AND P1, PT, R15, RZ, PT ;  /* 0x000000ff0f00720b */ /* 0x000fe20003f2d000 */
[----:B------:R-:W-:Y:S01]  /*11c0*/  FFMA R16, R9, -0.5, R16 ;  /* 0xbf00000009107823 */ /* 0x000fe20000000010 */
[----:B------:R-:W-:-:S02]  /*11d0*/  HFMA2 R15, -RZ, RZ, 2.04296875, -15.78125 ;  /* 0x4016cbe4ff0f7431 */ /* 0x000fc400000001ff */
[----:B------:R-:W-:Y:S01]  /*11e0*/  FFMA R17, R0, R17, 0.042200751602649688721 ;  /* 0x3d2cdab200117423 */ /* 0x000fe20000000011 */
[----:B------:R-:W-:-:S03]  /*11f0*/  FADD R10, |R13|, |R10| ;  /* 0x4000000a0d0a7221 */ /* 0x000fc60000000200 */
[----:B------:R-:W-:-:S04]  /*1200*/  FFMA R17, R0, R17, -0.074792981147766113281 ;  /* 0xbd992d1000117423 */ /* 0x000fc80000000011 */
[----:B------:R-:W-:-:S04]  /*1210*/  FFMA R17, R0, R17, 0.10640415549278259277 ;  /* 0x3dd9ea6c00117423 */ /* 0x000fc80000000011 */
[----:B------:R-:W-:Y:S01]  /*1220*/  FFMA R19, R0, R17, -0.14207722246646881104 ;  /* 0xbe117cb100137423 */ /* 0x000fe20000000011 */
[----:B------:R-:W-:-:S03]  /*1230*/  FFMA R17, R9, -0.5, R14 ;  /* 0xbf00000009117823 */ /* 0x000fc6000000000e */
[----:B------:R-:W-:Y:S02]  /*1240*/  FFMA R19, R0, R19, 0.19993925094604492188 ;  /* 0x3e4cbce000137423 */ /* 0x000fe40000000013 */
[----:B------:R-:W-:Y:S02]  /*1250*/  FSETP.GT.AND P3, PT, |R16|, |R17|, PT ;  /* 0x400000111000720b */ /* 0x000fe40003f64200 */
[----:B------:R-:W-:Y:S02]  /*1260*/  FFMA R19, R0, R19, -0.33333197236061096191 ;  /* 0xbeaaaa7d00137423 */ /* 0x000fe40000000013 */
[----:B------:R-:W-:Y:S02]  /*1270*/  FSEL R14, |R16|, |R17|, P3 ;  /* 0x40000011100e7208 */ /* 0x000fe40001800200 */
[----:B------:R-:W-:Y:S01]  /*1280*/  FMUL R19, R0, R19 ;  /* 0x0000001300137220 */ /* 0x000fe20000400000 */
[----:B------:R-:W-:Y:S01]  /*1290*/  FSEL R28, |R17|, |R16|, P3 ;  /* 0x40000010111c7208 */ /* 0x000fe20001800200 */
[----:B------:R-:W0:Y:S02]  /*12a0*/  MUFU.RCP R21, R14 ;  /* 0x0000000e00157308 */ /* 0x000e240000001000 */
[----:B------:R-:W-:Y:S01]  /*12b0*/  FFMA R19, R19, R2, R2 ;  /* 0x0000000213137223 */ /* 0x000fe20000000002 */
[----:B------:R-:W-:-:S03]  /*12c0*/  FSEL R2, R18, 1.8663789033889770508, P2 ;  /* 0x3feee58112027808 */ /* 0x000fc60001000000 */
[----:B------:R-:W-:-:S05]  /*12d0*/  FFMA R0, R18, 1.6832555532455444336, -R19 ;  /* 0x3fd774eb12007823 */ /* 0x000fca0000000813 */
[-C--:B------:R-:W-:Y:S02]  /*12e0*/  FSEL R0, R0, R19.reuse, P2 ;  /* 0x0000001300007208 */ /* 0x080fe40001000000 */
[----:B------:R-:W-:-:S05]  /*12f0*/  FSEL R19, R19, -R19, P2 ;  /* 0x8000001313137208 */ /* 0x000fca0001000000 */
[----:B------:R-:W-:Y:S01]  /*1300*/  @!P0 FFMA R0, R2, 1.6832555532455444336, R19 ;  /* 0x3fd774eb02008823 */ /* 0x000fe20000000013 */
[----:B------:R-:W-:Y:S01]  /*1310*/  @!P4 FSEL R0, R15, 0.78539818525314331055, !P0 ;  /* 0x3f490fdb0f00c808 */ /* 0x000fe20004000000 */
[----:B0-----:R-:W-:Y:S01]  /*1320*/  FFMA R2, -R14, R21, 1 ;  /* 0x3f8000000e027423 */ /* 0x001fe20000000115 */
[----:B------:R-:W-:Y:S01]  /*1330*/  @!P1 FSEL R0, RZ, 3.1415927410125732422, P0 ;  /* 0x40490fdbff009808 */ /* 0x000fe20000000000 */
[----:B------:R-:W0:Y:S01]  /*1340*/  FCHK P1, R28, R14 ;  /* 0x0000000e1c007302 */ /* 0x000e220000020000 */
[----:B------:R-:W-:Y:S01]  /*1350*/  FSETP.NAN.AND P0, PT, R10, R10, PT ;  /* 0x0000000a0a00720b */ /* 0x000fe20003f08000 */
[----:B------:R-:W-:Y:S01]  /*1360*/  FFMA R21, R21, R2, R21 ;  /* 0x0000000215157223 */ /* 0x000fe20000000015 */
[----:B------:R-:W-:Y:S01]  /*1370*/  LOP3.LUT R13, R0, 0x80000000, R13, 0xb8, !PT ;  /* 0x80000000000d7812 */ /* 0x000fe200078eb80d */
[----:B------:R-:W-:Y:S02]  /*1380*/  FMUL R15, R17, R17 ;  /* 0x00000011110f7220 */ /* 0x000fe40000400000 */
[----:B------:R-:W-:Y:S01]  /*1390*/  FFMA R2, R28, R21, RZ ;  /* 0x000000151c027223 */ /* 0x000fe200000000ff */
[----:B------:R-:W-:Y:S01]  /*13a0*/  FSEL R13, R10, R13, P0 ;  /* 0x0000000d0a0d7208 */ /* 0x000fe20000000000 */
[----:B------:R-:W-:-:S02]  /*13b0*/  FFMA R10, R16, R16, R15 ;  /* 0x00000010100a7223 */ /* 0x000fc4000000000f */
[----:B------:R-:W-:-:S04]  /*13c0*/  FFMA R18, -R14, R2, R28 ;  /* 0x000000020e127223 */ /* 0x000fc8000000011c */
[----:B------:R-:W-:Y:S01]  /*13d0*/  FFMA R0, R21, R18, R2 ;  /* 0x0000001215007223 */ /* 0x000fe20000000002 */
[----:B0-----:R-:W-:Y:S06]  /*13e0*/  @!P1 BRA `(.L_x_5) ;  /* 0x00000000000c9947 */ /* 0x001fec0003800000 */
[----:B------:R-:W-:Y:S01]  /*13f0*/  IMAD.MOV.U32 R0, RZ, RZ, R14 ;  /* 0x000000ffff007224 */ /* 0x000fe200078e000e */
[----:B------:R-:W-:-:S07]  /*1400*/  MOV R2, 0x1420 ;  /* 0x0000142000027802 */ /* 0x000fce0000000f00 */
[----:B------:R-:W-:Y:S05]  /*1410*/  CALL.REL.NOINC `($__internal_1_$__cuda_sm3x_div_rn_noftz_f32_slowpath) ;  /* 0x00000034004c7944 */ /* 0x000fea0003c00000 */
.L_x_5:
[----:B------:R-:W-:Y:S05]  /*1420*/  BSYNC.RECONVERGENT B2 ;  /* 0x0000000000027941 */ /* 0x000fea0003800200 */
.L_x_4:
[----:B------:R-:W-:Y:S01]  /*1430*/  MOV R15, 0x3b33710b ;  /* 0x3b33710b000f7802 */ /* 0x000fe20000000f00 */
[----:B------:R-:W-:Y:S01]  /*1440*/  FMUL R2, R0, R0 ;  /* 0x0000000000027220 */ /* 0x000fe20000400000 */
[C---:B------:R-:W-:Y:S01]  /*1450*/  ISETP.GE.AND P0, PT, R17.reuse, RZ, PT ;  /* 0x000000ff1100720c */ /* 0x040fe20003f06270 */
[----:B------:R-:W-:Y:S01]  /*1460*/  BSSY.RECONVERGENT B0, `(.L_x_6) ;  /* 0x000004f000007945 */ /* 0x000fe20003800200 */
[----:B------:R-:W-:Y:S01]  /*1470*/  FSETP.NEU.AND P2, PT, |R17|, |R16|, PT ;  /* 0x400000101100720b */ /* 0x000fe20003f4d200 */
[----:B------:R-:W-:Y:S01]  /*1480*/  FFMA R15, R2, R15, -0.015681877732276916504 ;  /* 0xbc807748020f7423 */ /* 0x000fe2000000000f */
[----:B------:R-:W-:-:S03]  /*1490*/  FSETP.NEU.AND P1, PT, R14, RZ, PT ;  /* 0x000000ff0e00720b */ /* 0x000fc60003f2d000 */
[----:B------:R-:W-:-:S04]  /*14a0*/  FFMA R15, R2, R15, 0.042200751602649688721 ;  /* 0x3d2cdab2020f7423 */ /* 0x000fc8000000000f */
[----:B------:R-:W-:-:S04]  /*14b0*/  FFMA R15, R2, R15, -0.074792981147766113281 ;  /* 0xbd992d10020f7423 */ /* 0x000fc8000000000f */
[----:B------:R-:W-:-:S04]  /*14c0*/  FFMA R15, R2, R15, 0.10640415549278259277 ;  /* 0x3dd9ea6c020f7423 */ /* 0x000fc8000000000f */
[----:B------:R-:W-:-:S04]  /*14d0*/  FFMA R15, R2, R15, -0.14207722246646881104 ;  /* 0xbe117cb1020f7423 */ /* 0x000fc8000000000f */
[----:B------:R-:W-:-:S04]  /*14e0*/  FFMA R15, R2, R15, 0.19993925094604492188 ;  /* 0x3e4cbce0020f7423 */ /* 0x000fc8000000000f */
[----:B------:R-:W-:-:S04]  /*14f0*/  FFMA R15, R2, R15, -0.33333197236061096191 ;  /* 0xbeaaaa7d020f7423 */ /* 0x000fc8000000000f */
[----:B------:R-:W-:Y:S01]  /*1500*/  FMUL R15, R2, R15 ;  /* 0x0000000f020f7220 */ /* 0x000fe20000400000 */
[----:B------:R-:W-:-:S03]  /*1510*/  HFMA2 R2, -RZ, RZ, 1.857421875, -1409 ;  /* 0x3f6ee581ff027431 */ /* 0x000fc600000001ff */
[----:B------:R-:W-:-:S04]  /*1520*/  FFMA R15, R15, R0, R0 ;  /* 0x000000000f0f7223 */ /* 0x000fc80000000000 */
[C---:B------:R-:W-:Y:S01]  /*1530*/  FFMA R0, R2.reuse, 1.6832555532455444336, -R15 ;  /* 0x3fd774eb02007823 */ /* 0x040fe2000000080f */
[----:B------:R-:W-:-:S04]  /*1540*/  FSEL R2, R2, 1.8663789033889770508, P3 ;  /* 0x3feee58102027808 */ /* 0x000fc80001800000 */
[-C--:B------:R-:W-:Y:S01]  /*1550*/  FSEL R19, R0, R15.reuse, P3 ;  /* 0x0000000f00137208 */ /* 0x080fe20001800000 */
[----:B------:R-:W-:Y:S01]  /*1560*/  IMAD.MOV.U32 R0, RZ, RZ, 0x4016cbe4 ;  /* 0x4016cbe4ff007424 */ /* 0x000fe200078e00ff */
[----:B------:R-:W-:-:S05]  /*1570*/  FSEL R15, R15, -R15, P3 ;  /* 0x8000000f0f0f7208 */ /* 0x000fca0001800000 */
[----:B------:R-:W-:Y:S01]  /*1580*/  @!P0 FFMA R19, R2, 1.6832555532455444336, R15 ;  /* 0x3fd774eb02138823 */ /* 0x000fe2000000000f */
[----:B------:R-:W-:Y:S01]  /*1590*/  @!P2 FSEL R19, R0, 0.78539818525314331055, !P0 ;  /* 0x3f490fdb0013a808 */ /* 0x000fe20004000000 */
[----:B------:R-:W-:Y:S01]  /*15a0*/  FADD R0, |R16|, |R17| ;  /* 0x4000001110007221 */ /* 0x000fe20000000200 */
[----:B------:R-:W-:Y:S01]  /*15b0*/  @!P1 FSEL R19, RZ, 3.1415927410125732422, P0 ;  /* 0x40490fdbff139808 */ /* 0x000fe20000000000 */
[C---:B------:R-:W-:Y:S01]  /*15c0*/  FADD R2, |R11|.reuse, -RZ ;  /* 0x800000ff0b027221 */ /* 0x040fe20000000200 */
[----:B------:R-:W-:Y:S02]  /*15d0*/  FSETP.GEU.AND P1, PT, |R11|, 6.283184051513671875, PT ;  /* 0x40c90fd80b00780b */ /* 0x000fe40003f2e200 */
[----:B------:R-:W-:Y:S02]  /*15e0*/  FSETP.NAN.AND P0, PT, R0, R0, PT ;  /* 0x000000000000720b */ /* 0x000fe40003f08000 */
[----:B------:R-:W-:-:S04]  /*15f0*/  LOP3.LUT R19, R19, 0x80000000, R16, 0xb8, !PT ;  /* 0x8000000013137812 */ /* 0x000fc800078eb810 */
[----:B------:R-:W-:-:S05]  /*1600*/  FSEL R0, R0, R19, P0 ;  /* 0x0000001300007208 */ /* 0x000fca0000000000 */
[----:B------:R-:W-:Y:S05]  /*1610*/  @!P1 BRA `(.L_x_7) ;  /* 0x0000000000cc9947 */ /* 0x000fea0003800000 */
[----:B------:R-:W-:-:S13]  /*1620*/  FSETP.GTU.AND P0, PT, R2, 52707168, PT ;  /* 0x4c490fd80200780b */ /* 0x000fda0003f0c000 */
[----:B------:R-:W-:Y:S05]  /*1630*/  @P0 BRA `(.L_x_8) ;  /* 0x00000000005c0947 */ /* 0x000fea0003800000 */
[----:B------:R-:W-:Y:S01]  /*1640*/  FMUL R14, R2, 0.15915498137474060059 ;  /* 0x3e22f986020e7820 */ /* 0x000fe20000400000 */
[----:B------:R-:W-:Y:S03]  /*1650*/  BSSY.RECONVERGENT B1, `(.L_x_9) ;  /* 0x0000013000017945 */ /* 0x000fe60003800200 */
[----:B------:R-:W0:Y:S02]  /*1660*/  FRND.TRUNC R15, R14 ;  /* 0x0000000e000f7307 */ /* 0x000e24000020d000 */
[----:B0-----:R-:W-:-:S05]  /*1670*/  FFMA R17, R15, -6.283184051513671875, R2 ;  /* 0xc0c90fd80f117823 */ /* 0x001fca0000000002 */
[----:B------:R-:W-:-:S13]  /*1680*/  ISETP.GE.U32.AND P0, PT, R17, 0x40c90fd8, PT ;  /* 0x40c90fd81100780c */ /* 0x000fda0003f06070 */
[----:B------:R-:W-:Y:S05]  /*1690*/  @!P0 BRA `(.L_x_10) ;  /* 0x0000000000388947 */ /* 0x000fea0003800000 */
[----:B------:R-:W-:-:S04]  /*16a0*/  ISETP.GE.U32.AND P0, PT, R17, -0x7fffffff, PT ;  /* 0x800000011100780c */ /* 0x000fc80003f06070 */
[----:B------:R-:W-:-:S09]  /*16b0*/  FSETP.GEU.OR P1, PT, R17, -6.283184051513671875, !P0 ;  /* 0xc0c90fd81100780b */ /* 0x000fd2000472e400 */
[----:B------:R-:W-:-:S04]  /*16c0*/  @P0 FADD R14, R15, -1 ;  /* 0xbf8000000f0e0421 */ /* 0x000fc80000000000 */
[----:B------:R-:W-:-:S05]  /*16d0*/  @!P1 FADD R14, R14, -1 ;  /* 0xbf8000000e0e9421 */ /* 0x000fca0000000000 */
[----:B------:R-:W-:Y:S01]  /*16e0*/  @P0 MOV R15, R14 ;  /* 0x0000000e000f0202 */ /* 0x000fe20000000f00 */
[----:B------:R-:W-:Y:S06]  /*16f0*/  @P0 BRA `(.L_x_10) ;  /* 0x0000000000200947 */ /* 0x000fec0003800000 */
[----:B------:R-:W-:Y:S01]  /*1700*/  FSETP.GE.AND P0, PT, R17, 12.56636810302734375, PT ;  /* 0x41490fd81100780b */ /* 0x000fe20003f06000 */
[----:B------:R-:W-:-:S12]  /*1710*/  FADD R15, R15, 1 ;  /* 0x3f8000000f0f7421 */ /* 0x000fd80000000000 */
[----:B------:R-:W-:-:S05]  /*1720*/  @P0 MOV R14, 0x40c90fd8 ;  /* 0x40c90fd8000e0802 */ /* 0x000fca0000000f00 */
[----:B------:R-:W-:-:S05]  /*1730*/  @P0 FFMA R14, R14, -3, R17 ;  /* 0xc04000000e0e0823 */ /* 0x000fca0000000011 */
[----:B------:R-:W-:Y:S01]  /*1740*/  FSETP.GE.AND P1, PT, R14, RZ, P0 ;  /* 0x000000ff0e00720b */ /* 0x000fe20000726000 */
[----:B------:R-:W-:-:S12]  /*1750*/  @P0 FADD R14, R15, 1 ;  /* 0x3f8000000f0e0421 */ /* 0x000fd80000000000 */
[----:B------:R-:W-:-:S04]  /*1760*/  @P1 FADD R14, R14, 1 ;  /* 0x3f8000000e0e1421 */ /* 0x000fc80000000000 */
[----:B------:R-:W-:-:S07]  /*1770*/  @P0 IMAD.MOV.U32 R15, RZ, RZ, R14 ;  /* 0x000000ffff0f0224 */ /* 0x000fce00078e000e */
.L_x_10:
[----:B------:R-:W-:Y:S05]  /*1780*/  BSYNC.RECONVERGENT B1 ;  /* 0x0000000000017941 */ /* 0x000fea0003800200 */
.L_x_9:
[----:B------:R-:W-:Y:S01]  /*1790*/  FFMA R2, R15, -6.283184051513671875, R2 ;  /* 0xc0c90fd80f027823 */ /* 0x000fe20000000002 */
[----:B------:R-:W-:Y:S06]  /*17a0*/  BRA `(.L_x_7) ;  /* 0x0000000000687947 */ /* 0x000fec0003800000 */
.L_x_8:
[C---:B------:R-:W-:Y:S01]  /*17b0*/  LOP3.LUT R14, R2.reuse, 0xff800000, RZ, 0xc0, !PT ;  /* 0xff800000020e7812 */ /* 0x040fe200078ec0ff */
[----:B------:R-:W-:Y:S01]  /*17c0*/  BSSY.RECONVERGENT B1, `(.L_x_11) ;  /* 0x0000016000017945 */ /* 0x000fe20003800200 */
[----:B------:R-:W-:Y:S02]  /*17d0*/  ISETP.GT.U32.AND P0, PT, R2, 0x7f7fffff, PT ;  /* 0x7f7fffff0200780c */ /* 0x000fe40003f04070 */
[----:B------:R-:W-:Y:S02]  /*17e0*/  IADD3 R15, PT, PT, R14, -0x40800000, RZ ;  /* 0xbf8000000e0f7810 */ /* 0x000fe40007ffe0ff */
[----:B------:R-:W-:Y:S02]  /*17f0*/  LOP3.LUT R14, R2, 0x7fffff, RZ, 0xc0, !PT ;  /* 0x007fffff020e7812 */ /* 0x000fe400078ec0ff */
[----:B------:R-:W-:Y:S02]  /*1800*/  ISETP.NE.AND P1, PT, R15, RZ, PT ;  /* 0x000000ff0f00720c */ /* 0x000fe40003f25270 */
[----:B------:R-:W-:-:S02]  /*1810*/  MOV R18, 0x7fffffff ;  /* 0x7fffffff00127802 */ /* 0x000fc40000000f00 */
[----:B------:R-:W-:Y:S02]  /*1820*/  LOP3.LUT R14, R14, 0x3f800000, RZ, 0xfc, !PT ;  /* 0x3f8000000e0e7812 */ /* 0x000fe400078efcff */
[----:B------:R-:W-:-:S07]  /*1830*/  FSEL R18, R18, 33554432, P0 ;  /* 0x4c00000012127808 */ /* 0x000fce0000000000 */
[----:B------:R-:W-:Y:S05]  /*1840*/  @!P1 BRA `(.L_x_12) ;  /* 0x0000000000349947 */ /* 0x000fea0003800000 */
.L_x_13:
[----:B------:R-:W-:-:S04]  /*1850*/  VIMNMX.U32 R2, PT, PT, R15, 0xb800000, PT ;  /* 0x0b8000000f027848 */ /* 0x000fc80003fe0000 */
[C---:B------:R-:W-:Y:S01]  /*1860*/  IADD3 R15, PT, PT, -R2.reuse, R15, RZ ;  /* 0x0000000f020f7210 */ /* 0x040fe20007ffe1ff */
[----:B------:R-:W-:-:S03]  /*1870*/  IMAD.IADD R14, R2, 0x1, R14 ;  /* 0x00000001020e7824 */ /* 0x000fc600078e020e */
[----:B------:R-:W-:Y:S01]  /*1880*/  ISETP.NE.AND P1, PT, R15, RZ, PT ;  /* 0x000000ff0f00720c */ /* 0x000fe20003f25270 */
[----:B------:R-:W-:-:S04]  /*1890*/  FMUL R17, R14, 0.63661992549896240234 ;  /* 0x3f22f9860e117820 */ /* 0x000fc80000400000 */
[----:B------:R-:W-:-:S04]  /*18a0*/  FFMA R16, R17, -1.5707960128784179688, R14 ;  /* 0xbfc90fd811107823 */ /* 0x000fc8000000000e */
[----:B------:R-:W-:-:S04]  /*18b0*/  FFMA R17, R16, 0.63661992549896240234, R17 ;  /* 0x3f22f98610117823 */ /* 0x000fc80000000011 */
[----:B------:R-:W-:-:S04]  /*18c0*/  FFMA R16, R17, -1.5707960128784179688, R14 ;  /* 0xbfc90fd811107823 */ /* 0x000fc8000000000e */
[----:B------:R-:W-:-:S04]  /*18d0*/  FFMA.RZ R16, R16, 0.63661992549896240234, R17 ;  /* 0x3f22f98610107823 */ /* 0x000fc8000000c011 */
[----:B------:R-:W0:Y:S02]  /*18e0*/  FRND.TRUNC R17, R16 ;  /* 0x0000001000117307 */ /* 0x000e24000020d000 */
[----:B0-----:R-:W-:-:S05]  /*18f0*/  FFMA R14, R17, -1.5707960128784179688, R14 ;  /* 0xbfc90fd8110e7823 */ /* 0x001fca000000000e */
[----:B------:R-:W-:-:S13]  /*1900*/  ISETP.NE.AND P0, PT, R14, RZ, PT ;  /* 0x000000ff0e00720c */ /* 0x000fda0003f05270 */
[----:B------:R-:W-:Y:S05]  /*1910*/  @P0 BRA P1, `(.L_x_13) ;  /* 0xfffffffc00cc0947 */ /* 0x000fea000083ffff */
.L_x_12:
[----:B------:R-:W-:Y:S05]  /*1920*/  BSYNC.RECONVERGENT B1 ;  /* 0x0000000000017941 */ /* 0x000fea0003800200 */
.L_x_11:
[----:B------:R-:W-:-:S04]  /*1930*/  FMUL R15, R14, 1.1920928955078125e-07 ;  /* 0x340000000e0f7820 */ /* 0x000fc80000400000 */
[----:B------:R-:W-:-:S07]  /*1940*/  FMUL R2, R18, R15 ;  /* 0x0000000f12027220 */ /* 0x000fce0000400000 */
.L_x_7:
[----:B------:R-:W-:Y:S05]  /*1950*/  BSYNC.RECONVERGENT B0 ;  /* 0x0000000000007941 */ /* 0x000fea0003800200 */
.L_x_6:
[C---:B------:R-:W-:Y:S01]  /*1960*/  FSETP.GEU.AND P1, PT, |R13|.reuse, 6.283184051513671875, PT ;  /* 0x40c90fd80d00780b */ /* 0x040fe20003f2e200 */
[----:B------:R-:W-:Y:S01]  /*1970*/  BSSY.RECONVERGENT B0, `(.L_x_14) ;  /* 0x0000039000007945 */ /* 0x000fe20003800200 */
[C---:B------:R-:W-:Y:S01]  /*1980*/  FSETP.NAN.AND P0, PT, |R2|.reuse, |R2|, PT ;  /* 0x400000020200720b */ /* 0x040fe20003f08200 */
[----:B------:R-:W-:Y:S01]  /*1990*/  FADD R14, |R13|, -RZ ;  /* 0x800000ff0d0e7221 */ /* 0x000fe20000000200 */
        /* <DEDUP_REMOVED lines=19> */
[----:B------:R-:W-:-:S04]  /*1ad0*/  @P0 IMAD.MOV.U32 R2, RZ, RZ, 0x40c90fd8 ;  /* 0x40c90fd8ff020424 */ /* 0x000fc800078e00ff */
[----:B------:R-:W-:-:S05]  /*1ae0*/  @P0 FFMA R2, R2, -3, R15 ;  /* 0xc040000002020823 */ /* 0x000fca000000000f */
[----:B------:R-:W-:Y:S01]  /*1af0*/  FSETP.GE.AND P1, PT, R2, RZ, P0 ;  /* 0x000000ff0200720b */ /* 0x000fe20000726000 */
[----:B------:R-:W-:-:S12]  /*1b00*/  @P0 FADD R2, R11, 1 ;  /* 0x3f8000000b020421 */ /* 0x000fd80000000000 */
[----:B------:R-:W-:-:S05]  /*1b10*/  @P1 FADD R2, R2, 1 ;  /* 0x3f80000002021421 */ /* 0x000fca0000000000 */
[----:B------:R-:W-:-:S07]  /*1b20*/  @P0 MOV R11, R2 ;  /* 0x00000002000b0202 */ /* 0x000fce0000000f00 */
.L_x_18:
[----:B------:R-:W-:Y:S05]  /*1b30*/  BSYNC.RECONVERGENT B1 ;  /* 0x0000000000017941 */ /* 0x000fea0003800200 */
.L_x_17:
[----:B------:R-:W-:Y:S01]  /*1b40*/  FFMA R14, R11, -6.283184051513671875, R14 ;  /* 0xc0c90fd80b0e7823 */ /* 0x000fe2000000000e */
[----:B------:R-:W-:Y:S06]  /*1b50*/  BRA `(.L_x_15) ;  /* 0x0000000000687947 */ /* 0x000fec0003800000 */
.L_x_16:
[C---:B------:R-:W-:Y:S01]  /*1b60*/  LOP3.LUT R2, R14.reuse, 0xff800000, RZ, 0xc0, !PT ;  /* 0xff8000000e027812 */ /* 0x040fe200078ec0ff */
[----:B------:R-:W-:Y:S01]  /*1b70*/  IMAD.MOV.U32 R17, RZ, RZ, 0x7fffffff ;  /* 0x7fffffffff117424 */ /* 0x000fe200078e00ff */
[----:B------:R-:W-:Y:S01]  /*1b80*/  ISETP.GT.U32.AND P0, PT, R14, 0x7f7fffff, PT ;  /* 0x7f7fffff0e00780c */ /* 0x000fe20003f04070 */
[----:B------:R-:W-:Y:S01]  /*1b90*/  BSSY.RECONVERGENT B1, `(.L_x_19) ;  /* 0x0000014000017945 */ /* 0x000fe20003800200 */
[----:B------:R-:W-:Y:S02]  /*1ba0*/  IADD3 R11, PT, PT, R2, -0x40800000, RZ ;  /* 0xbf800000020b7810 */ /* 0x000fe40007ffe0ff */
[----:B------:R-:W-:Y:S02]  /*1bb0*/  LOP3.LUT R2, R14, 0x7fffff, RZ, 0xc0, !PT ;  /* 0x007fffff0e027812 */ /* 0x000fe400078ec0ff */
[----:B------:R-:W-:Y:S02]  /*1bc0*/  ISETP.NE.AND P1, PT, R11, RZ, PT ;  /* 0x000000ff0b00720c */ /* 0x000fe40003f25270 */
[----:B------:R-:W-:-:S02]  /*1bd0*/  LOP3.LUT R2, R2, 0x3f800000, RZ, 0xfc, !PT ;  /* 0x3f80000002027812 */ /* 0x000fc400078efcff */
[----:B------:R-:W-:-:S09]  /*1be0*/  FSEL R17, R17, 33554432, P0 ;  /* 0x4c00000011117808 */ /* 0x000fd20000000000 */
[----:B------:R-:W-:Y:S05]  /*1bf0*/  @!P1 BRA `(.L_x_20) ;  /* 0x0000000000349947 */ /* 0x000fea0003800000 */
.L_x_21:
[----:B------:R-:W-:-:S04]  /*1c00*/  VIMNMX.U32 R14, PT, PT, R11, 0xb800000, PT ;  /* 0x0b8000000b0e7848 */ /* 0x000fc80003fe0000 */
[C---:B------:R-:W-:Y:S02]  /*1c10*/  IADD3 R2, PT, PT, R14.reuse, R2, RZ ;  /* 0x000000020e027210 */ /* 0x040fe40007ffe0ff */
[----:B------:R-:W-:-:S03]  /*1c20*/  IADD3 R11, PT, PT, -R14, R11, RZ ;  /* 0x0000000b0e0b7210 */ /* 0x000fc60007ffe1ff */
[----:B------:R-:W-:Y:S01]  /*1c30*/  FMUL R15, R2, 0.63661992549896240234 ;  /* 0x3f22f986020f7820 */ /* 0x000fe20000400000 */
[----:B------:R-:W-:-:S03]  /*1c40*/  ISETP.NE.AND P1, PT, R11, RZ, PT ;  /* 0x000000ff0b00720c */ /* 0x000fc60003f25270 */
        /* <DEDUP_REMOVED lines=8> */
.L_x_20:
[----:B------:R-:W-:Y:S05]  /*1cd0*/  BSYNC.RECONVERGENT B1 ;  /* 0x0000000000017941 */ /* 0x000fea0003800200 */
.L_x_19:
[----:B------:R-:W-:-:S04]  /*1ce0*/  FMUL R2, R2, 1.1920928955078125e-07 ;  /* 0x3400000002027820 */ /* 0x000fc80000400000 */
[----:B------:R-:W-:-:S07]  /*1cf0*/  FMUL R14, R17, R2 ;  /* 0x00000002110e7220 */ /* 0x000fce0000400000 */
.L_x_15:
[----:B------:R-:W-:Y:S05]  /*1d00*/  BSYNC.RECONVERGENT B0 ;  /* 0x0000000000007941 */ /* 0x000fea0003800200 */
.L_x_14:
[----:B------:R-:W-:Y:S01]  /*1d10*/  FSETP.GEU.AND P1, PT, |R0|, 6.283184051513671875, PT ;  /* 0x40c90fd80000780b */ /* 0x000fe20003f2e200 */
[----:B------:R-:W-:Y:S01]  /*1d20*/  BSSY.RECONVERGENT B0, `(.L_x_22) ;  /* 0x0000039000007945 */ /* 0x000fe20003800200 */
[C---:B------:R-:W-:Y:S02]  /*1d30*/  FSETP.NAN.AND P0, PT, |R14|.reuse, |R14|, PT ;  /* 0x4000000e0e00720b */ /* 0x040fe40003f08200 */
[----:B------:R-:W-:Y:S01]  /*1d40*/  LOP3.LUT R11, R14, 0x80000000, R13, 0xb8, !PT ;  /* 0x800000000e0b7812 */ /* 0x000fe200078eb80d */
[----:B------:R-:W-:-:S03]  /*1d50*/  FADD R13, |R0|, -RZ ;  /* 0x800000ff000d7221 */ /* 0x000fc60000000200 */
[----:B------:R-:W-:-:S05]  /*1d60*/  FSEL R11, R14, R11, P0 ;  /* 0x0000000b0e0b7208 */ /* 0x000fca0000000000 */
[----:B------:R-:W-:Y:S05]  /*1d70*/  @!P1 BRA `(.L_x_23) ;  /* 0x0000000000cc9947 */ /* 0x000fea0003800000 */
[----:B------:R-:W-:-:S13]  /*1d80*/  FSETP.GTU.AND P0, PT, R13, 52707168, PT ;  /* 0x4c490fd80d00780b */ /* 0x000fda0003f0c000 */
[----:B------:R-:W-:Y:S05]  /*1d90*/  @P0 BRA `(.L_x_24) ;  /* 0x00000000005c0947 */ /* 0x000fea0003800000 */
[----:B------:R-:W-:Y:S01]  /*1da0*/  FMUL R2, R13, 0.15915498137474060059 ;  /* 0x3e22f9860d027820 */ /* 0x000fe20000400000 */
[----:B------:R-:W-:Y:S05]  /*1db0*/  BSSY.RECONVERGENT B1, `(.L_x_25) ;  /* 0x0000013000017945 */ /* 0x000fea0003800200 */
[----:B------:R-:W0:Y:S02]  /*1dc0*/  FRND.TRUNC R2, R2 ;  /* 0x0000000200027307 */ /* 0x000e24000020d000 */
[----:B0-----:R-:W-:-:S05]  /*1dd0*/  FFMA R14, R2, -6.283184051513671875, R13 ;  /* 0xc0c90fd8020e7823 */ /* 0x001fca000000000d */
[----:B------:R-:W-:-:S13]  /*1de0*/  ISETP.GE.U32.AND P0, PT, R14, 0x40c90fd8, PT ;  /* 0x40c90fd80e00780c */ /* 0x000fda0003f06070 */
[----:B------:R-:W-:Y:S05]  /*1df0*/  @!P0 BRA `(.L_x_26) ;  /* 0x0000000000388947 */ /* 0x000fea0003800000 */
[----:B------:R-:W-:-:S04]  /*1e00*/  ISETP.GE.U32.AND P0, PT, R14, -0x7fffffff, PT ;  /* 0x800000010e00780c */ /* 0x000fc80003f06070 */
[----:B------:R-:W-:-:S09]  /*1e10*/  FSETP.GEU.OR P1, PT, R14, -6.283184051513671875, !P0 ;  /* 0xc0c90fd80e00780b */ /* 0x000fd2000472e400 */
[----:B------:R-:W-:-:S04]  /*1e20*/  @P0 FADD R15, R2, -1 ;  /* 0xbf800000020f0421 */ /* 0x000fc80000000000 */
[----:B------:R-:W-:-:S04]  /*1e30*/  @!P1 FADD R15, R15, -1 ;  /* 0xbf8000000f0f9421 */ /* 0x000fc80000000000 */
[----:B------:R-:W-:Y:S01]  /*1e40*/  @P0 IMAD.MOV.U32 R2, RZ, RZ, R15 ;  /* 0x000000ffff020224 */ /* 0x000fe200078e000f */
[----:B------:R-:W-:Y:S06]  /*1e50*/  @P0 BRA `(.L_x_26) ;  /* 0x0000000000200947 */ /* 0x000fec0003800000 */
[----:B------:R-:W-:Y:S01]  /*1e60*/  FSETP.GE.AND P0, PT, R14, 12.56636810302734375, PT ;  /* 0x41490fd80e00780b */ /* 0x000fe20003f06000 */
[----:B------:R-:W-:-:S12]  /*1e70*/  FADD R2, R2, 1 ;  /* 0x3f80000002027421 */ /* 0x000fd80000000000 */
[----:B------:R-:W-:-:S05]  /*1e80*/  @P0 MOV R15, 0x40c90fd8 ;  /* 0x40c90fd8000f0802 */ /* 0x000fca0000000f00 */
[----:B------:R-:W-:-:S05]  /*1e90*/  @P0 FFMA R14, R15, -3, R14 ;  /* 0xc04000000f0e0823 */ /* 0x000fca000000000e */
[----:B------:R-:W-:Y:S01]  /*1ea0*/  FSETP.GE.AND P1, PT, R14, RZ, P0 ;  /* 0x000000ff0e00720b */ /* 0x000fe20000726000 */
[----:B------:R-:W-:-:S12]  /*1eb0*/  @P0 FADD R14, R2, 1 ;  /* 0x3f800000020e0421 */ /* 0x000fd80000000000 */
[----:B------:R-:W-:-:S05]  /*1ec0*/  @P1 FADD R14, R14, 1 ;  /* 0x3f8000000e0e1421 */ /* 0x000fca0000000000 */
[----:B------:R-:W-:-:S07]  /*1ed0*/  @P0 MOV R2, R14 ;  /* 0x0000000e00020202 */ /* 0x000fce0000000f00 */
.L_x_26:
[----:B------:R-:W-:Y:S05]  /*1ee0*/  BSYNC.RECONVERGENT B1 ;  /* 0x0000000000017941 */ /* 0x000fea0003800200 */
.L_x_25:
[----:B------:R-:W-:Y:S01]  /*1ef0*/  FFMA R13, R2, -6.283184051513671875, R13 ;  /* 0xc0c90fd8020d7823 */ /* 0x000fe2000000000d */
[----:B------:R-:W-:Y:S06]  /*1f00*/  BRA `(.L_x_23) ;  /* 0x0000000000687947 */ /* 0x000fec0003800000 */
.L_x_24:
[C---:B------:R-:W-:Y:S01]  /*1f10*/  LOP3.LUT R2, R13.reuse, 0xff800000, RZ, 0xc0, !PT ;  /* 0xff8000000d027812 */ /* 0x040fe200078ec0ff */
[----:B------:R-:W-:Y:S01]  /*1f20*/  BSSY.RECONVERGENT B1, `(.L_x_27) ;  /* 0x0000016000017945 */ /* 0x000fe20003800200 */
[C---:B------:R-:W-:Y:S02]  /*1f30*/  ISETP.GT.U32.AND P0, PT, R13.reuse, 0x7f7fffff, PT ;  /* 0x7f7fffff0d00780c */ /* 0x040fe40003f04070 */
[----:B------:R-:W-:Y:S01]  /*1f40*/  MOV R17, 0x7fffffff ;  /* 0x7fffffff00117802 */ /* 0x000fe20000000f00 */
[----:B------:R-:W-:Y:S01]  /*1f50*/  VIADD R14, R2, 0xbf800000 ;  /* 0xbf800000020e7836 */ /* 0x000fe20000000000 */
[----:B------:R-:W-:Y:S02]  /*1f60*/  LOP3.LUT R2, R13, 0x7fffff, RZ, 0xc0, !PT ;  /* 0x007fffff0d027812 */ /* 0x000fe400078ec0ff */
[----:B------:R-:W-:Y:S02]  /*1f70*/  FSEL R17, R17, 33554432, P0 ;  /* 0x4c00000011117808 */ /* 0x000fe40000000000 */
[----:B------:R-:W-:-:S02]  /*1f80*/  ISETP.NE.AND P1, PT, R14, RZ, PT ;  /* 0x000000ff0e00720c */ /* 0x000fc40003f25270 */
[----:B------:R-:W-:-:S11]  /*1f90*/  LOP3.LUT R2, R2, 0x3f800000, RZ, 0xfc, !PT ;  /* 0x3f80000002027812 */ /* 0x000fd600078efcff */
[----:B------:R-:W-:Y:S05]  /*1fa0*/  @!P1 BRA `(.L_x_28) ;  /* 0x0000000000349947 */ /* 0x000fea0003800000 */
.L_x_29:
[----:B------:R-:W-:-:S04]  /*1fb0*/  VIMNMX.U32 R13, PT, PT, R14, 0xb800000, PT ;  /* 0x0b8000000e0d7848 */ /* 0x000fc80003fe0000 */
[----:B------:R-:W-:Y:S01]  /*1fc0*/  IADD3 R2, PT, PT, R13, R2, RZ ;  /* 0x000000020d027210 */ /* 0x000fe20007ffe0ff */
[----:B------:R-:W-:-:S04]  /*1fd0*/  IMAD.IADD R14, R14, 0x1, -R13 ;  /* 0x000000010e0e7824 */ /* 0x000fc800078e0a0d */
        /* <DEDUP_REMOVED lines=10> */
.L_x_28:
[----:B------:R-:W-:Y:S05]  /*2080*/  BSYNC.RECONVERGENT B1 ;  /* 0x0000000000017941 */ /* 0x000fea0003800200 */
.L_x_27:
[----:B------:R-:W-:-:S04]  /*2090*/  FMUL R2, R2, 1.1920928955078125e-07 ;  /* 0x3400000002027820 */ /* 0x000fc80000400000 */
[----:B------:R-:W-:-:S07]  /*20a0*/  FMUL R13, R17, R2 ;  /* 0x00000002110d7220 */ /* 0x000fce0000400000 */
.L_x_23:
[----:B------:R-:W-:Y:S05]  /*20b0*/  BSYNC.RECONVERGENT B0 ;  /* 0x0000000000007941 */ /* 0x000fea0003800200 */
.L_x_22:
[----:B------:R-:W-:Y:S01]  /*20c0*/  FSETP.GEU.AND P0, PT, R19, RZ, PT ;  /* 0x000000ff1300720b */ /* 0x000fe20003f0e000 */
[----:B------:R-:W-:Y:S02]  /*20d0*/  IMAD.MOV.U32 R15, RZ, RZ, 0x42f7fec0 ;  /* 0x42f7fec0ff0f7424 */ /* 0x000fe400078e00ff */
[----:B------:R-:W-:Y:S01]  /*20e0*/  HFMA2 R17, -RZ, RZ, 0.81396484375, 0.000785350799560546875 ;  /* 0x3a83126fff117431 */ /* 0x000fe200000001ff */
[----:B------:R-:W-:Y:S01]  /*20f0*/  I2FP.F32.S32 R12, R12 ;  /* 0x0000000c000c7245 */ /* 0x000fe20000201400 */
[----:B------:R-:W-:Y:S01]  /*2100*/  BSSY.RECONVERGENT B2, `(.L_x_30) ;  /* 0x0000018000027945 */ /* 0x000fe20003800200 */
[----:B------:R-:W-:Y:S02]  /*2110*/  LOP3.LUT R0, R13, 0x80000000, R0, 0xb8, !PT ;  /* 0x800000000d007812 */ /* 0x000fe400078eb800 */
[----:B------:R-:W-:Y:S02]  /*2120*/  MOV R14, 0x447a0000 ;  /* 0x447a0000000e7802 */ /* 0x000fe40000000f00 */
[----:B------:R-:W-:-:S03]  /*2130*/  FSETP.GEU.AND P1, PT, R11, RZ, PT ;  /* 0x000000ff0b00720b */ /* 0x000fc60003f2e000 */
[----:B------:R-:W-:Y:S01]  /*2140*/  FFMA R14, R17, -R14, 1 ;  /* 0x3f800000110e7423 */ /* 0x000fe2000000080e */
[----:B------:R-:W-:Y:S01]  /*2150*/  @!P0 FADD R19, R19, 6.283184051513671875 ;  /* 0x40c90fd813138421 */ /* 0x000fe20000000000 */
[C---:B------:R-:W-:Y:S02]  /*2160*/  FSETP.NAN.AND P0, PT, |R13|.reuse, |R13|, PT ;  /* 0x4000000d0d00720b */ /* 0x040fe40003f08200 */
[----:B------:R-:W-:Y:S01]  /*2170*/  FFMA R17, R14, R17, 0.0010000000474974513054 ;  /* 0x3a83126f0e117423 */ /* 0x000fe20000000011 */
[----:B------:R-:W-:Y:S01]  /*2180*/  FADD R2, RZ, R19 ;  /* 0x00000013ff027221 */ /* 0x000fe20000000000 */
[----:B------:R-:W-:-:S03]  /*2190*/  FSEL R13, R13, R0, P0 ;  /* 0x000000000d0d7208 */ /* 0x000fc60000000000 */
[----:B------:R-:W-:Y:S01]  /*21a0*/  FFMA R15, R2, R15, -74.31929779052734375 ;  /* 0xc294a37b020f7423 */ /* 0x000fe2000000000f */
[----:B------:R-:W-:Y:S01]  /*21b0*/  FSETP.GEU.AND P2, PT, R13, RZ, PT ;  /* 0x000000ff0d00720b */ /* 0x000fe20003f4e000 */
[----:B------:R-:W-:Y:S02]  /*21c0*/  @!P1 FADD R11, R11, 6.283184051513671875 ;  /* 0x40c90fd80b0b9421 */ /* 0x000fe40000000000 */
[----:B------:R-:W-:-:S04]  /*21d0*/  FFMA R28, R12, -3.3782999515533447266, R15 ;  /* 0xc05836110c1c7823 */ /* 0x000fc8000000000f */
[----:B------:R-:W0:Y:S01]  /*21e0*/  FCHK P0, R28, 1000 ;  /* 0x447a00001c007902 */ /* 0x000e220000000000 */
[----:B------:R-:W-:-:S04]  /*21f0*/  FFMA R14, R28, R17, RZ ;  /* 0x000000111c0e7223 */ /* 0x000fc800000000ff */
[----:B------:R-:W-:Y:S01]  /*2200*/  FFMA R0, R14, -1000, R28 ;  /* 0xc47a00000e007823 */ /* 0x000fe2000000001c */
[----:B------:R-:W-:-:S03]  /*2210*/  @!P2 FADD R13, R13, 6.283184051513671875 ;  /* 0x40c90fd80d0da421 */ /* 0x000fc60000000000 */
[----:B------:R-:W-:Y:S01]  /*2220*/  FFMA R14, R17, R0, R14 ;  /* 0x00000000110e7223 */ /* 0x000fe2000000000e */
[----:B0-----:R-:W-:Y:S06]  /*2230*/  @!P0 BRA `(.L_x_31) ;  /* 0x0000000000108947 */ /* 0x001fec0003800000 */
[----:B------:R-:W-:Y:S02]  /*2240*/  MOV R0, 0x447a0000 ;  /* 0x447a000000007802 */ /* 0x000fe40000000f00 */
[----:B------:R-:W-:-:S07]  /*2250*/  MOV R2, 0x2270 ;  /* 0x0000227000027802 */ /* 0x000fce0000000f00 */
[----:B------:R-:W-:Y:S05]  /*2260*/  CALL.REL.NOINC `($__internal_1_$__cuda_sm3x_div_rn_noftz_f32_slowpath) ;  /* 0x0000002400b87944 */ /* 0x000fea0003c00000 */
[----:B------:R-:W-:-:S07]  /*2270*/  MOV R14, R0 ;  /* 0x00000000000e7202 */ /* 0x000fce0000000f00 */
.L_x_31:
[----:B------:R-:W-:Y:S05]  /*2280*/  BSYNC.RECONVERGENT B2 ;  /* 0x0000000000027941 */ /* 0x000fea0003800200 */
.L_x_30:
[----:B------:R-:W-:Y:S01]  /*2290*/  MOV R15, 0x42f7fec0 ;  /* 0x42f7fec0000f7802 */ /* 0x000fe20000000f00 */
[----:B------:R-:W-:Y:S01]  /*22a0*/  FADD R0, R19, 6.283184051513671875 ;  /* 0x40c90fd813007421 */ /* 0x000fe20000000000 */
[----:B------:R-:W-:Y:S02]  /*22b0*/  HFMA2 R17, -RZ, RZ, 4.4765625, 0 ;  /* 0x447a0000ff117431 */ /* 0x000fe400000001ff */
[----:B------:R-:W-:Y:S01]  /*22c0*/  IMAD.MOV.U32 R2, RZ, RZ, 0x3a83126f ;  /* 0x3a83126fff027424 */ /* 0x000fe200078e00ff */
[----:B------:R-:W-:Y:S01]  /*22d0*/  BSSY.RECONVERGENT B2, `(.L_x_32) ;  /* 0x000000e000027945 */ /* 0x000fe20003800200 */
[----:B------:R-:W-:-:S04]  /*22e0*/  FFMA R15, R0, R15, -74.31929779052734375 ;  /* 0xc294a37b000f7423 */ /* 0x000fc8000000000f */
[----:B------:R-:W-:Y:S01]  /*22f0*/  FFMA R28, R12, -3.3782999515533447266, R15 ;  /* 0xc05836110c1c7823 */ /* 0x000fe2000000000f */
[----:B------:R-:W-:-:S03]  /*2300*/  FFMA R17, R2, -R17, 1 ;  /* 0x3f80000002117423 */ /* 0x000fc60000000811 */
[----:B------:R-:W0:Y:S01]  /*2310*/  FCHK P0, R28, 1000 ;  /* 0x447a00001c007902 */ /* 0x000e220000000000 */
[----:B------:R-:W-:-:S04]  /*2320*/  FFMA R15, R17, R2, 0.0010000000474974513054 ;  /* 0x3a83126f110f7423 */ /* 0x000fc80000000002 */
[----:B------:R-:W-:-:S04]  /*2330*/  FFMA R0, R15, R28, RZ ;  /* 0x0000001c0f007223 */ /* 0x000fc800000000ff */
[----:B------:R-:W-:-:S04]  /*2340*/  FFMA R17, R0, -1000, R28 ;  /* 0xc47a000000117823 */ /* 0x000fc8000000001c */
[----:B------:R-:W-:Y:S01]  /*2350*/  FFMA R15, R15, R17, R0 ;  /* 0x000000110f0f7223 */ /* 0x000fe20000000000 */
[----:B0-----:R-:W-:Y:S06]  /*2360*/  @!P0 BRA `(.L_x_33) ;  /* 0x0000000000108947 */ /* 0x001fec0003800000 */
[----:B------:R-:W-:Y:S01]  /*2370*/  IMAD.MOV.U32 R0, RZ, RZ, 0x447a0000 ;  /* 0x447a0000ff007424 */ /* 0x000fe200078e00ff */
[----:B------:R-:W-:-:S07]  /*2380*/  MOV R2, 0x23a0 ;  /* 0x000023a000027802 */ /* 0x000fce0000000f00 */
[----:B------:R-:W-:Y:S05]  /*2390*/  CALL.REL.NOINC `($__internal_1_$__cuda_sm3x_div_rn_noftz_f32_slowpath) ;  /* 0x00000024006c7944 */ /* 0x000fea0003c00000 */
[----:B------:R-:W-:-:S07]  /*23a0*/  MOV R15, R0 ;  /* 0x00000000000f7202 */ /* 0x000fce0000000f00 */
.L_x_33:
[----:B------:R-:W-:Y:S05]  /*23b0*/  BSYNC.RECONVERGENT B2 ;  /* 0x0000000000027941 */ /* 0x000fea0003800200 */
.L_x_32:
[----:B------:R-:W-:Y:S01]  /*23c0*/  MOV R17, 0x42f7fec0 ;  /* 0x42f7fec000117802 */ /* 0x000fe20000000f00 */
[----:B------:R-:W-:Y:S01]  /*23d0*/  FADD R0, R19, 12.56636810302734375 ;  /* 0x41490fd813007421 */ /* 0x000fe20000000000 */
[----:B------:R-:W-:Y:S02]  /*23e0*/  HFMA2 R16, -RZ, RZ, 0.81396484375, 0.000785350799560546875 ;  /* 0x3a83126fff107431 */ /* 0x000fe400000001ff */
        /* <DEDUP_REMOVED lines=11> */
[----:B------:R-:W-:Y:S02]  /*24a0*/  MOV R0, 0x447a0000 ;  /* 0x447a000000007802 */ /* 0x000fe40000000f00 */
[----:B------:R-:W-:-:S07]  /*24b0*/  MOV R2, 0x24d0 ;  /* 0x000024d000027802 */ /* 0x000fce0000000f00 */
[----:B------:R-:W-:Y:S05]  /*24c0*/  CALL.REL.NOINC `($__internal_1_$__cuda_sm3x_div_rn_noftz_f32_slowpath) ;  /* 0x0000002400207944 */ /* 0x000fea0003c00000 */
[----:B------:R-:W-:-:S07]  /*24d0*/  IMAD.MOV.U32 R16, RZ, RZ, R0 ;  /* 0x000000ffff107224 */ /* 0x000fce00078e0000 */
.L_x_35:
[----:B------:R-:W-:Y:S05]  /*24e0*/  BSYNC.RECONVERGENT B2 ;  /* 0x0000000000027941 */ /* 0x000fea0003800200 */
.L_x_34:
[----:B------:R-:W-:Y:S02]  /*24f0*/  IMAD.MOV.U32 R17, RZ, RZ, 0x42f7fec0 ;  /* 0x42f7fec0ff117424 */ /* 0x000fe400078e00ff */
[----:B------:R-:W-:Y:S01]  /*2500*/  FADD R0, R19, 18.849552154541015625 ;  /* 0x4196cbe213007421 */ /* 0x000fe20000000000 */
[----:B------:R-:W-:Y:S01]  /*2510*/  HFMA2 R2, -RZ, RZ, 0.81396484375, 0.000785350799560546875 ;  /* 0x3a83126fff027431 */ /* 0x000fe200000001ff */
[----:B------:R-:W-:Y:S01]  /*2520*/  MOV R21, 0x447a0000 ;  /* 0x447a000000157802 */ /* 0x000fe20000000f00 */
        /* <DEDUP_REMOVED lines=13> */
[----:B------:R-:W-:-:S07]  /*2600*/  MOV R17, R0 ;  /* 0x0000000000117202 */ /* 0x000fce0000000f00 */
.L_x_37:
[----:B------:R-:W-:Y:S05]  /*2610*/  BSYNC.RECONVERGENT B2 ;  /* 0x0000000000027941 */ /* 0x000fea0003800200 */
.L_x_36:
[----:B------:R-:W-:Y:S01]  /*2620*/  MOV R21, 0x42f7fec0 ;  /* 0x42f7fec000157802 */ /* 0x000fe20000000f00 */
[----:B------:R-:W-:Y:S01]  /*2630*/  FADD R0, R19, 25.1327362060546875 ;  /* 0x41c90fd813007421 */ /* 0x000fe20000000000 */
        /* <DEDUP_REMOVED lines=16> */
.L_x_39:
[----:B------:R-:W-:Y:S05]  /*2740*/  BSYNC.RECONVERGENT B2 ;  /* 0x0000000000027941 */ /* 0x000fea0003800200 */
.L_x_38:
[----:B------:R-:W-:Y:S01]  /*2750*/  MOV R0, 0x42f7fec0 ;  /* 0x42f7fec000007802 */ /* 0x000fe20000000f00 */
[----:B------:R-:W-:Y:S01]  /*2760*/  FADD R19, R19, 31.415920257568359375 ;  /* 0x41fb53ce13137421 */ /* 0x000fe20000000000 */
        /* <DEDUP_REMOVED lines=16> */
.L_x_41:
[----:B------:R-:W-:Y:S05]  /*2870*/  BSYNC.RECONVERGENT B2 ;  /* 0x0000000000027941 */ /* 0x000fea0003800200 */
.L_x_40:
[----:B------:R-:W-:Y:S01]  /*2880*/  HFMA2 R24, -RZ, RZ, 0, 0 ;  /* 0x00000000ff187431 */ /* 0x000fe200000001ff */
[----:B------:R-:W-:Y:S01]  /*2890*/  MOV R26, 0x7f7fffff ;  /* 0x7f7fffff001a7802 */ /* 0x000fe20000000f00 */
[----:B------:R-:W-:-:S06]  /*28a0*/  UMOV UR4, URZ ;  /* 0x000000ff00047c82 */ /* 0x000fcc0008000000 */
.L_x_71:
[----:B------:R-:W-:Y:S01]  /*28b0*/  I2FP.F32.U32 R0, UR4 ;  /* 0x0000000400007c45 */ /* 0x000fe20008201000 */
[----:B------:R-:W-:Y:S01]  /*28c0*/  IMAD.MOV.U32 R21, RZ, RZ, 0x43d7087f ;  /* 0x43d7087fff157424 */ /* 0x000fe200078e00ff */
[----:B------:R-:W-:Y:S01]  /*28d0*/  MOV R20, 0x3a83126f ;  /* 0x3a83126f00147802 */ /* 0x000fe20000000f00 */
[----:B------:R-:W-:Y:S01]  /*28e0*/  UIADD3 UR4, UPT, UPT, UR4, 0x1, URZ ;  /* 0x0000000104047890 */ /* 0x000fe2000fffe0ff */
[----:B------:R-:W-:Y:S01]  /*28f0*/  MOV R23, 0x447a0000 ;  /* 0x447a000000177802 */ /* 0x000fe20000000f00 */
[----:B------:R-:W-:Y:S01]  /*2900*/  FADD R0, R0, R0 ;  /* 0x0000000000007221 */ /* 0x000fe20000000000 */
[----:B------:R-:W-:Y:S01]  /*2910*/  BSSY.RECONVERGENT B2, `(.L_x_42) ;  /* 0x0000010000027945 */ /* 0x000fe20003800200 */
[----:B------:R-:W-:Y:S02]  /*2920*/  UISETP.NE.AND UP0, UPT, UR4, 0x3, UPT ;  /* 0x000000030400788c */ /* 0x000fe4000bf05270 */
[----:B------:R-:W-:Y:S01]  /*2930*/  FFMA R0, R0, 3.1415920257568359375, R13 ;  /* 0x40490fd800007823 */ /* 0x000fe2000000000d */
[----:B------:R-:W-:-:S03]  /*2940*/  FFMA R23, R20, -R23, 1 ;  /* 0x3f80000014177423 */ /* 0x000fc60000000817 */
[----:B------:R-:W-:Y:S01]  /*2950*/  FFMA R21, R0, R21, -816.61090087890625 ;  /* 0xc44c271900157423 */ /* 0x000fe20000000015 */
[----:B------:R-:W-:-:S03]  /*2960*/  FFMA R20, R23, R20, 0.0010000000474974513054 ;  /* 0x3a83126f17147423 */ /* 0x000fc60000000014 */
[----:B------:R-:W-:-:S04]  /*2970*/  FFMA R28, R12, -3.1805999279022216797, R21 ;  /* 0xc04b8ef30c1c7823 */ /* 0x000fc80000000015 */
[----:B------:R-:W0:Y:S01]  /*2980*/  FCHK P0, R28, 1000 ;  /* 0x447a00001c007902 */ /* 0x000e220000000000 */
        /* <DEDUP_REMOVED lines=8> */
.L_x_43:
[----:B------:R-:W-:Y:S05]  /*2a10*/  BSYNC.RECONVERGENT B2 ;  /* 0x0000000000027941 */ /* 0x000fea0003800200 */
.L_x_42:
[----:B------:R-:W-:-:S05]  /*2a20*/  UMOV UR5, URZ ;  /* 0x000000ff00057c82 */ /* 0x000fca0008000000 */
.L_x_70:
[----:B------:R-:W-:Y:S01]  /*2a30*/  I2FP.F32.U32 R0, UR5 ;  /* 0x0000000500007c45 */ /* 0x000fe20008201000 */
[----:B------:R-:W-:Y:S01]  /*2a40*/  HFMA2 R21, -RZ, RZ, 3.505859375, 0.1927490234375 ;  /* 0x4303322bff157431 */ /* 0x000fe200000001ff */
[----:B------:R-:W-:Y:S01]  /*2a50*/  MOV R23, 0x447a0000 ;  /* 0x447a000000177802 */ /* 0x000fe20000000f00 */
[----:B------:R-:W-:Y:S01]  /*2a60*/  IMAD.MOV.U32 R2, RZ, RZ, 0x3a83126f ;  /* 0x3a83126fff027424 */ /* 0x000fe200078e00ff */
[----:B------:R-:W-:Y:S01]  /*2a70*/  UIADD3 UR5, UPT, UPT, UR5, 0x1, URZ ;  /* 0x0000000105057890 */ /* 0x000fe2000fffe0ff */
[----:B------:R-:W-:Y:S01]  /*2a80*/  FADD R0, R0, R0 ;  /* 0x0000000000007221 */ /* 0x000fe20000000000 */
[----:B------:R-:W-:Y:S01]  /*2a90*/  BSSY.RECONVERGENT B2, `(.L_x_44) ;  /* 0x0000010000027945 */ /* 0x000fe20003800200 */
[----:B------:R-:W-:Y:S01]  /*2aa0*/  FFMA R23, R2, -R23, 1 ;  /* 0x3f80000002177423 */ /* 0x000fe20000000817 */
[----:B------:R-:W-:Y:S01]  /*2ab0*/  UISETP.NE.AND UP1, UPT, UR5, 0x6, UPT ;  /* 0x000000060500788c */ /* 0x000fe2000bf25270 */
[----:B------:R-:W-:-:S04]  /*2ac0*/  FFMA R0, R0, 3.1415920257568359375, R11 ;  /* 0x40490fd800007823 */ /* 0x000fc8000000000b */
[----:B------:R-:W-:-:S04]  /*2ad0*/  FFMA R21, R0, R21, -93.541900634765625 ;  /* 0xc2bb157400157423 */ /* 0x000fc80000000015 */
[----:B------:R-:W-:Y:S01]  /*2ae0*/  FFMA R28, R12, -3.5325999259948730469, R21 ;  /* 0xc062161e0c1c7823 */ /* 0x000fe20000000015 */
[----:B------:R-:W-:-:S03]  /*2af0*/  FFMA R21, R23, R2, 0.0010000000474974513054 ;  /* 0x3a83126f17157423 */ /* 0x000fc60000000002 */
[----:B------:R-:W0:Y:S01]  /*2b00*/  FCHK P0, R28, 1000 ;  /* 0x447a00001c007902 */ /* 0x000e220000000000 */
        /* <DEDUP_REMOVED lines=8> */
.L_x_45:
[----:B------:R-:W-:Y:S05]  /*2b90*/  BSYNC.RECONVERGENT B2 ;  /* 0x0000000000027941 */ /* 0x000fea0003800200 */
.L_x_44:
[----:B------:R-:W-:Y:S02]  /*2ba0*/  HFMA2 R25, -RZ, RZ, 1.666015625, -0.052093505859375 ;  /* 0x3eaaaaabff197431 */ /* 0x000fe400000001ff */
[----:B------:R-:W-:Y:S01]  /*2bb0*/  FADD R23, R21, R14 ;  /* 0x0000000e15177221 */ /* 0x000fe20000000000 */
[----:B------:R-:W-:Y:S01]  /*2bc0*/  MOV R0, 0x40400000 ;  /* 0x4040000000007802 */ /* 0x000fe20000000f00 */
[----:B------:R-:W-:Y:S02]  /*2bd0*/  BSSY.RECONVERGENT B2, `(.L_x_46) ;  /* 0x000000d000027945 */ /* 0x000fe40003800200 */
[----:B------:R-:W-:-:S04]  /*2be0*/  FADD R28, R23, R20 ;  /* 0x00000014171c7221 */ /* 0x000fc80000000000 */
[----:B------:R-:W0:Y:S01]  /*2bf0*/  FCHK P0, R28, 3 ;  /* 0x404000001c007902 */ /* 0x000e220000000000 */
[----:B------:R-:W-:-:S04]  /*2c00*/  FFMA R0, R25, -R0, 1 ;  /* 0x3f80000019007423 */ /* 0x000fc80000000800 */
[----:B------:R-:W-:-:S04]  /*2c10*/  FFMA R25, R0, R25, 0.3333333432674407959 ;  /* 0x3eaaaaab00197423 */ /* 0x000fc80000000019 */
        /* <DEDUP_REMOVED lines=8> */
.L_x_47:
[----:B------:R-:W-:Y:S05]  /*2ca0*/  BSYNC.RECONVERGENT B2 ;  /* 0x0000000000027941 */ /* 0x000fea0003800200 */
.L_x_46:
[C---:B------:R-:W-:Y:S01]  /*2cb0*/  FADD R2, -R25.reuse, R21 ;  /* 0x0000001519027221 */ /* 0x040fe20000000100 */
[C---:B------:R-:W-:Y:S01]  /*2cc0*/  FADD R0, -R25.reuse, R14 ;  /* 0x0000000e19007221 */ /* 0x040fe20000000100 */
[----:B------:R-:W-:Y:S02]  /*2cd0*/  HFMA2 R22, -RZ, RZ, 1.666015625, -0.052093505859375 ;  /* 0x3eaaaaabff167431 */ /* 0x000fe400000001ff */
[----:B------:R-:W-:Y:S02]  /*2ce0*/  IMAD.MOV.U32 R27, RZ, RZ, 0x40400000 ;  /* 0x40400000ff1b7424 */ /* 0x000fe400078e00ff */
[----:B------:R-:W-:Y:S01]  /*2cf0*/  FMUL R23, R2, R2 ;  /* 0x0000000202177220 */ /* 0x000fe20000400000 */
[----:B------:R-:W-:Y:S03]  /*2d00*/  BSSY.RECONVERGENT B2, `(.L_x_48) ;  /* 0x000000f000027945 */ /* 0x000fe60003800200 */
[----:B------:R-:W-:Y:S01]  /*2d10*/  FFMA R23, R0, R0, R23 ;  /* 0x0000000000177223 */ /* 0x000fe20000000017 */
[----:B------:R-:W-:Y:S01]  /*2d20*/  FADD R0, -R25, R20 ;  /* 0x0000001419007221 */ /* 0x000fe20000000100 */
[----:B------:R-:W-:-:S03]  /*2d30*/  FFMA R27, R22, -R27, 1 ;  /* 0x3f800000161b7423 */ /* 0x000fc6000000081b */
[----:B------:R-:W-:Y:S01]  /*2d40*/  FFMA R28, R0, R0, R23 ;  /* 0x00000000001c7223 */ /* 0x000fe20000000017 */
[----:B------:R-:W-:-:S03]  /*2d50*/  FFMA R0, R27, R22, 0.3333333432674407959 ;  /* 0x3eaaaaab1b007423 */ /* 0x000fc60000000016 */
        /* <DEDUP_REMOVED lines=9> */
.L_x_49:
[----:B------:R-:W-:Y:S05]  /*2df0*/  BSYNC.RECONVERGENT B2 ;  /* 0x0000000000027941 */ /* 0x000fea0003800200 */
.L_x_48:
[----:B------:R-:W-:Y:S02]  /*2e00*/  HFMA2 R29, -RZ, RZ, 2.125, 0 ;  /* 0x40400000ff1d7431 */ /* 0x000fe400000001ff */
[----:B------:R-:W-:Y:S01]  /*2e10*/  FADD R27, R21, R15 ;  /* 0x0000000f151b7221 */ /* 0x000fe20000000000 */
[----:B------:R-:W-:Y:S01]  /*2e20*/  IMAD.MOV.U32 R0, RZ, RZ, 0x3eaaaaab ;  /* 0x3eaaaaabff007424 */ /* 0x000fe200078e00ff */
[----:B------:R-:W-:Y:S01]  /*2e30*/  FSETP.GEU.AND P1, PT, R23, R26, PT ;  /* 0x0000001a1700720b */ /* 0x000fe20003f2e000 */
[----:B------:R-:W-:Y:S01]  /*2e40*/  BSSY.RECONVERGENT B2, `(.L_x_50) ;  /* 0x000000f000027945 */ /* 0x000fe20003800200 */
[----:B------:R-:W-:Y:S02]  /*2e50*/  FADD R28, R27, R20 ;  /* 0x000000141b1c7221 */ /* 0x000fe40000000000 */
[----:B------:R-:W-:Y:S02]  /*2e60*/  FSEL R24, R25, R24, !P1 ;  /* 0x0000001819187208 */ /* 0x000fe40004800000 */
[----:B------:R-:W0:Y:S01]  /*2e70*/  FCHK P0, R28, 3 ;  /* 0x404000001c007902 */ /* 0x000e220000000000 */
[----:B------:R-:W-:Y:S01]  /*2e80*/  FFMA R29, R0, -R29, 1 ;  /* 0x3f800000001d7423 */ /* 0x000fe2000000081d */
[----:B------:R-:W-:-:S03]  /*2e90*/  FSEL R26, R23, R26, !P1 ;  /* 0x0000001a171a7208 */ /* 0x000fc60004800000 */
[----:B------:R-:W-:-:S04]  /*2ea0*/  FFMA R0, R29, R0, 0.3333333432674407959 ;  /* 0x3eaaaaab1d007423 */ /* 0x000fc80000000000 */
        /* <DEDUP_REMOVED lines=8> */
.L_x_51:
[----:B------:R-:W-:Y:S05]  /*2f30*/  BSYNC.RECONVERGENT B2 ;  /* 0x0000000000027941 */ /* 0x000fea0003800200 */
.L_x_50:
[C---:B------:R-:W-:Y:S01]  /*2f40*/  FADD R2, -R25.reuse, R21 ;  /* 0x0000001519027221 */ /* 0x040fe20000000100 */
[C---:B------:R-:W-:Y:S01]  /*2f50*/  FADD R0, -R25.reuse, R15 ;  /* 0x0000000f19007221 */ /* 0x040fe20000000100 */
[----:B------:R-:W-:Y:S01]  /*2f60*/  HFMA2 R27, -RZ, RZ, 2.125, 0 ;  /* 0x40400000ff1b7431 */ /* 0x000fe200000001ff */
[----:B------:R-:W-:Y:S01]  /*2f70*/  MOV R22, 0x3eaaaaab ;  /* 0x3eaaaaab00167802 */ /* 0x000fe20000000f00 */
        /* <DEDUP_REMOVED lines=16> */
.L_x_53:
[----:B------:R-:W-:Y:S05]  /*3080*/  BSYNC.RECONVERGENT B2 ;  /* 0x0000000000027941 */ /* 0x000fea0003800200 */
.L_x_52:
[----:B------:R-:W-:Y:S02]  /*3090*/  HFMA2 R0, -RZ, RZ, 1.666015625, -0.052093505859375 ;  /* 0x3eaaaaabff007431 */ /* 0x000fe400000001ff */
        /* <DEDUP_REMOVED lines=18> */
.L_x_55:
[----:B------:R-:W-:Y:S05]  /*31c0*/  BSYNC.RECONVERGENT B2 ;  /* 0x0000000000027941 */ /* 0x000fea0003800200 */
.L_x_54:
[C---:B------:R-:W-:Y:S01]  /*31d0*/  FADD R2, -R25.reuse, R21 ;  /* 0x0000001519027221 */ /* 0x040fe20000000100 */
[C---:B------:R-:W-:Y:S01]  /*31e0*/  FADD R0, -R25.reuse, R16 ;  /* 0x0000001019007221 */ /* 0x040fe20000000100 */
[----:B------:R-:W-:Y:S02]  /*31f0*/  HFMA2 R27, -RZ, RZ, 2.125, 0 ;  /* 0x40400000ff1b7431 */ /* 0x000fe400000001ff */
        /* <DEDUP_REMOVED lines=17> */
.L_x_57:
[----:B------:R-:W-:Y:S05]  /*3310*/  BSYNC.RECONVERGENT B2 ;  /* 0x0000000000027941 */ /* 0x000fea0003800200 */
.L_x_56:
[----:B------:R-:W-:Y:S02]  /*3320*/  HFMA2 R29, -RZ, RZ, 2.125, 0 ;  /* 0x40400000ff1d7431 */ /* 0x000fe400000001ff */
[----:B------:R-:W-:Y:S01]  /*3330*/  FADD R27, R21, R17 ;  /* 0x00000011151b7221 */ /* 0x000fe20000000000 */
[----:B------:R-:W-:Y:S01]  /*3340*/  MOV R0, 0x3eaaaaab ;  /* 0x3eaaaaab00007802 */ /* 0x000fe20000000f00 */
[----:B------:R-:W-:Y:S01]  /*3350*/  BSSY.RECONVERGENT B2, `(.L_x_58) ;  /* 0x0000010000027945 */ /* 0x000fe20003800200 */
[----:B------:R-:W-:Y:S01]  /*3360*/  FSETP.GEU.AND P1, PT, R23, R26, PT ;  /* 0x0000001a1700720b */ /* 0x000fe20003f2e000 */
[----:B------:R-:W-:-:S03]  /*3370*/  FADD R28, R27, R20 ;  /* 0x000000141b1c7221 */ /* 0x000fc60000000000 */
[----:B------:R-:W-:Y:S01]  /*3380*/  FSEL R24, R25, R24, !P1 ;  /* 0x0000001819187208 */ /* 0x000fe20004800000 */
        /* <DEDUP_REMOVED lines=12> */
.L_x_59:
[----:B------:R-:W-:Y:S05]  /*3450*/  BSYNC.RECONVERGENT B2 ;  /* 0x0000000000027941 */ /* 0x000fea0003800200 */
.L_x_58:
        /* <DEDUP_REMOVED lines=20> */
.L_x_61:
[----:B------:R-:W-:Y:S05]  /*35a0*/  BSYNC.RECONVERGENT B2 ;  /* 0x0000000000027941 */ /* 0x000fea0003800200 */
.L_x_60:
        /* <DEDUP_REMOVED lines=19> */
.L_x_63:
[----:B------:R-:W-:Y:S05]  /*36e0*/  BSYNC.RECONVERGENT B2 ;  /* 0x0000000000027941 */ /* 0x000fea0003800200 */
.L_x_62:
        /* <DEDUP_REMOVED lines=20> */
.L_x_65:
[----:B------:R-:W-:Y:S05]  /*3830*/  BSYNC.RECONVERGENT B2 ;  /* 0x0000000000027941 */ /* 0x000fea0003800200 */
.L_x_64:
        /* <DEDUP_REMOVED lines=19> */
.L_x_67:
[----:B------:R-:W-:Y:S05]  /*3970*/  BSYNC.RECONVERGENT B2 ;  /* 0x0000000000027941 */ /* 0x000fea0003800200 */
.L_x_66:
[C---:B------:R-:W-:Y:S01]  /*3980*/  FADD R21, -R25.reuse, R21 ;  /* 0x0000001519157221 */ /* 0x040fe20000000100 */
[----:B------:R-:W-:Y:S01]  /*3990*/  FADD R0, -R25, R19 ;  /* 0x0000001319007221 */ /* 0x000fe20000000100 */
        /* <DEDUP_REMOVED lines=17> */
.L_x_69:
[----:B------:R-:W-:Y:S05]  /*3ab0*/  BSYNC.RECONVERGENT B2 ;  /* 0x0000000000027941 */ /* 0x000fea0003800200 */
.L_x_68:
[----:B------:R-:W-:-:S04]  /*3ac0*/  FSETP.GEU.AND P0, PT, R0, R26, PT ;  /* 0x0000001a0000720b */ /* 0x000fc80003f0e000 */
[----:B------:R-:W-:Y:S02]  /*3ad0*/  FSEL R24, R25, R24, !P0 ;  /* 0x0000001819187208 */ /* 0x000fe40004000000 */
[----:B------:R-:W-:Y:S01]  /*3ae0*/  FSEL R26, R0, R26, !P0 ;  /* 0x0000001a001a7208 */ /* 0x000fe20004000000 */
[----:B------:R-:W-:Y:S06]  /*3af0*/  BRA.U UP1, `(.L_x_70) ;  /* 0xffffffed01cc7547 */ /* 0x000fec000b83ffff */
[----:B------:R-:W-:Y:S05]  /*3b00*/  BRA.U UP0, `(.L_x_71) ;  /* 0xffffffed00687547 */ /* 0x000fea000b83ffff */
[----:B------:R-:W-:Y:S01]  /*3b10*/  FFMA R8, R5, 0.5, R8 ;  /* 0x3f00000005087823 */ /* 0x000fe20000000008 */
[----:B------:R-:W-:Y:S01]  /*3b20*/  MOV R11, 0x40400000 ;  /* 0x40400000000b7802 */ /* 0x000fe20000000f00 */
[----:B------:R-:W-:Y:S01]  /*3b30*/  IMAD.MOV.U32 R0, RZ, RZ, 0x3eaaaaab ;  /* 0x3eaaaaabff007424 */ /* 0x000fe200078e00ff */
[----:B------:R-:W-:Y:S01]  /*3b40*/  BSSY.RECONVERGENT B2, `(.L_x_72) ;  /* 0x000000d000027945 */ /* 0x000fe20003800200 */
[----:B------:R-:W-:Y:S02]  /*3b50*/  FFMA R28, R9, 0.5, R8 ;  /* 0x3f000000091c7823 */ /* 0x000fe40000000008 */
[----:B------:R-:W-:Y:S02]  /*3b60*/  FFMA R11, R0, -R11, 1 ;  /* 0x3f800000000b7423 */ /* 0x000fe4000000080b */
[----:B------:R-:W0:Y:S02]  /*3b70*/  FCHK P0, R28, 3 ;  /* 0x404000001c007902 */ /* 0x000e240000000000 */
[----:B------:R-:W-:-:S04]  /*3b80*/  FFMA R0, R11, R0, 0.3333333432674407959 ;  /* 0x3eaaaaab0b007423 */ /* 0x000fc80000000000 */
[----:B------:R-:W-:-:S04]  /*3b90*/  FFMA R5, R0, R28, RZ ;  /* 0x0000001c00057223 */ /* 0x000fc800000000ff */
[----:B------:R-:W-:-:S04]  /*3ba0*/  FFMA R2, R5, -3, R28 ;  /* 0xc040000005027823 */ /* 0x000fc8000000001c */
[----:B------:R-:W-:Y:S01]  /*3bb0*/  FFMA R5, R0, R2, R5 ;  /* 0x0000000200057223 */ /* 0x000fe20000000005 */
[----:B0-----:R-:W-:Y:S06]  /*3bc0*/  @!P0 BRA `(.L_x_73) ;  /* 0x0000000000108947 */ /* 0x001fec0003800000 */
[----:B------:R-:W-:Y:S01]  /*3bd0*/  HFMA2 R0, -RZ, RZ, 2.125, 0 ;  /* 0x40400000ff007431 */ /* 0x000fe200000001ff */
[----:B------:R-:W-:-:S07]  /*3be0*/  MOV R2, 0x3c00 ;  /* 0x00003c0000027802 */ /* 0x000fce0000000f00 */
[----:B------:R-:W-:Y:S05]  /*3bf0*/  CALL.REL.NOINC `($__internal_1_$__cuda_sm3x_div_rn_noftz_f32_slowpath) ;  /* 0x0000000c00547944 */ /* 0x000fea0003c00000 */
[----:B------:R-:W-:-:S07]  /*3c00*/  IMAD.MOV.U32 R5, RZ, RZ, R0 ;  /* 0x000000ffff057224 */ /* 0x000fce00078e0000 */
.L_x_73:
[----:B------:R-:W-:Y:S05]  /*3c10*/  BSYNC.RECONVERGENT B2 ;  /* 0x0000000000027941 */ /* 0x000fea0003800200 */
.L_x_72:
[----:B------:R-:W0:Y:S01]  /*3c20*/  MUFU.RCP R9, R24 ;  /* 0x0000001800097308 */ /* 0x000e220000001000 */
[----:B------:R-:W-:Y:S07]  /*3c30*/  BSSY.RECONVERGENT B2, `(.L_x_74) ;  /* 0x000000d000027945 */ /* 0x000fee0003800200 */
[----:B------:R-:W1:Y:S01]  /*3c40*/  FCHK P0, R5, R24 ;  /* 0x0000001805007302 */ /* 0x000e620000000000 */
[----:B0-----:R-:W-:-:S04]  /*3c50*/  FFMA R0, -R24, R9, 1 ;  /* 0x3f80000018007423 */ /* 0x001fc80000000109 */
[----:B------:R-:W-:-:S04]  /*3c60*/  FFMA R0, R9, R0, R9 ;  /* 0x0000000009007223 */ /* 0x000fc80000000009 */
[----:B------:R-:W-:-:S04]  /*3c70*/  FFMA R9, R0, R5, RZ ;  /* 0x0000000500097223 */ /* 0x000fc800000000ff */
[----:B------:R-:W-:-:S04]  /*3c80*/  FFMA R2, -R24, R9, R5 ;  /* 0x0000000918027223 */ /* 0x000fc80000000105 */
[----:B------:R-:W-:Y:S01]  /*3c90*/  FFMA R9, R0, R2, R9 ;  /* 0x0000000200097223 */ /* 0x000fe20000000009 */
[----:B-1----:R-:W-:Y:S06]  /*3ca0*/  @!P0 BRA `(.L_x_75) ;  /* 0x0000000000148947 */ /* 0x002fec0003800000 */
[----:B------:R-:W-:Y:S02]  /*3cb0*/  MOV R28, R5 ;  /* 0x00000005001c7202 */ /* 0x000fe40000000f00 */
[----:B------:R-:W-:Y:S02]  /*3cc0*/  MOV R0, R24 ;  /* 0x0000001800007202 */ /* 0x000fe40000000f00 */
[----:B------:R-:W-:-:S07]  /*3cd0*/  MOV R2, 0x3cf0 ;  /* 0x00003cf000027802 */ /* 0x000fce0000000f00 */
[----:B------:R-:W-:Y:S05]  /*3ce0*/  CALL.REL.NOINC `($__internal_1_$__cuda_sm3x_div_rn_noftz_f32_slowpath) ;  /* 0x0000000c00187944 */ /* 0x000fea0003c00000 */
[----:B------:R-:W-:-:S07]  /*3cf0*/  IMAD.MOV.U32 R9, RZ, RZ, R0 ;  /* 0x000000ffff097224 */ /* 0x000fce00078e0000 */
.L_x_75:
[----:B------:R-:W-:Y:S05]  /*3d00*/  BSYNC.RECONVERGENT B2 ;  /* 0x0000000000027941 */ /* 0x000fea0003800200 */
.L_x_74:
        /* <DEDUP_REMOVED lines=13> */
.L_x_77:
[----:B------:R-:W-:Y:S05]  /*3de0*/  BSYNC.RECONVERGENT B2 ;  /* 0x0000000000027941 */ /* 0x000fea0003800200 */
.L_x_76:
[----:B------:R-:W-:Y:S01]  /*3df0*/  I2FP.F32.S32 R3, R3 ;  /* 0x0000000300037245 */ /* 0x000fe20000201400 */
[----:B------:R-:W-:Y:S01]  /*3e00*/  IMAD.MOV.U32 R2, RZ, RZ, 0x3b800000 ;  /* 0x3b800000ff027424 */ /* 0x000fe200078e00ff */
[----:B------:R-:W-:Y:S01]  /*3e10*/  IADD3 R5, PT, PT, R7, -0xd000000, RZ ;  /* 0xf300000007057810 */ /* 0x000fe20007ffe0ff */
[----:B------:R0:W1:Y:S01]  /*3e20*/  MUFU.RSQ R14, R7 ;  /* 0x00000007000e7308 */ /* 0x0000620000001400 */
[----:B------:R-:W-:Y:S01]  /*3e30*/  BSSY.RECONVERGENT B0, `(.L_x_78) ;  /* 0x0000015000007945 */ /* 0x000fe20003800200 */
[-C--:B------:R-:W-:Y:S01]  /*3e40*/  FFMA R3, R3, R2.reuse, -1 ;  /* 0xbf80000003037423 */ /* 0x080fe20000000002 */
[----:B------:R-:W-:Y:S01]  /*3e50*/  FFMA R12, R12, R2, -1 ;  /* 0xbf8000000c0c7423 */ /* 0x000fe20000000002 */
[----:B------:R-:W-:Y:S01]  /*3e60*/  FMUL R2, R0, 1000 ;  /* 0x447a000000027820 */ /* 0x000fe20000400000 */
[----:B------:R-:W-:Y:S01]  /*3e70*/  FMUL R0, R24, 1000 ;  /* 0x447a000018007820 */ /* 0x000fe20000400000 */
[----:B------:R-:W-:Y:S01]  /*3e80*/  ISETP.GT.U32.AND P2, PT, R5, 0x727fffff, PT ;  /* 0x727fffff0500780c */ /* 0x000fe20003f44070 */
[----:B------:R-:W-:Y:S01]  /*3e90*/  FMUL R3, R3, R3 ;  /* 0x0000000303037220 */ /* 0x000fe20000400000 */
[----:B------:R-:W-:-:S02]  /*3ea0*/  FSETP.GEU.AND P0, PT, R26, 0.0099999997764825820923, PT ;  /* 0x3c23d70a1a00780b */ /* 0x000fc40003f0e000 */
[----:B------:R-:W2:Y:S01]  /*3eb0*/  F2I.U32.TRUNC.NTZ R2, |R2| ;  /* 0x4000000200027305 */ /* 0x000ea2000020f000 */
[----:B------:R-:W-:-:S05]  /*3ec0*/  FFMA R3, R12, R12, R3 ;  /* 0x0000000c0c037223 */ /* 0x000fca0000000003 */
[----:B------:R-:W-:Y:S02]  /*3ed0*/  FSETP.GEU.AND P1, PT, R3, 1, PT ;  /* 0x3f8000000300780b */ /* 0x000fe40003f2e000 */
[----:B------:R-:W3:Y:S01]  /*3ee0*/  F2I.U32.TRUNC.NTZ R0, R0 ;  /* 0x0000000000007305 */ /* 0x000ee2000020f000 */
[----:B01----:R-:W-:Y:S10]  /*3ef0*/  @!P2 BRA `(.L_x_79) ;  /* 0x000000000010a947 */ /* 0x003ff40003800000 */
[----:B------:R-:W-:-:S07]  /*3f00*/  MOV R14, 0x3f20 ;  /* 0x00003f20000e7802 */ /* 0x000fce0000000f00 */
[----:B--23--:R-:W-:Y:S05]  /*3f10*/  CALL.REL.NOINC `($__internal_0_$__cuda_sm20_sqrt_rn_f32_slowpath) ;  /* 0x0000000800347944 */ /* 0x00cfea0003c00000 */
[----:B------:R-:W-:Y:S01]  /*3f20*/  MOV R3, R5 ;  /* 0x0000000500037202 */ /* 0x000fe20000000f00 */
[----:B------:R-:W-:Y:S06]  /*3f30*/  BRA `(.L_x_80) ;  /* 0x0000000000107947 */ /* 0x000fec0003800000 */
.L_x_79:
[----:B------:R-:W-:Y:S01]  /*3f40*/  FMUL.FTZ R8, R7, R14 ;  /* 0x0000000e07087220 */ /* 0x000fe20000410000 */
[----:B------:R-:W-:-:S03]  /*3f50*/  FMUL.FTZ R5, R14, 0.5 ;  /* 0x3f0000000e057820 */ /* 0x000fc60000410000 */
[----:B------:R-:W-:-:S04]  /*3f60*/  FFMA R3, -R8, R8, R7 ;  /* 0x0000000808037223 */ /* 0x000fc80000000107 */
[----:B------:R-:W-:-:S07]  /*3f70*/  FFMA R3, R3, R5, R8 ;  /* 0x0000000503037223 */ /* 0x000fce0000000008 */
.L_x_80:
[----:B------:R-:W-:Y:S05]  /*3f80*/  BSYNC.RECONVERGENT B0 ;  /* 0x0000000000007941 */ /* 0x000fea0003800200 */
.L_x_78:
[----:B------:R-:W-:Y:S01]  /*3f90*/  VIADD R5, R6, 0xf3000000 ;  /* 0xf300000006057836 */ /* 0x000fe20000000000 */
[----:B------:R0:W1:Y:S01]  /*3fa0*/  MUFU.RSQ R7, R6 ;  /* 0x0000000600077308 */ /* 0x0000620000001400 */
[----:B------:R-:W-:Y:S03]  /*3fb0*/  BSSY.RECONVERGENT B0, `(.L_x_81) ;  /* 0x000000c000007945 */ /* 0x000fe60003800200 */
[----:B------:R-:W-:-:S13]  /*3fc0*/  ISETP.GT.U32.AND P2, PT, R5, 0x727fffff, PT ;  /* 0x727fffff0500780c */ /* 0x000fda0003f44070 */
[----:B01----:R-:W-:Y:S05]  /*3fd0*/  @!P2 BRA `(.L_x_82) ;  /* 0x000000000014a947 */ /* 0x003fea0003800000 */
[----:B------:R-:W-:Y:S02]  /*3fe0*/  MOV R7, R6 ;  /* 0x0000000600077202 */ /* 0x000fe40000000f00 */
[----:B------:R-:W-:-:S07]  /*3ff0*/  MOV R14, 0x4010 ;  /* 0x00004010000e7802 */ /* 0x000fce0000000f00 */
[----:B--23--:R-:W-:Y:S05]  /*4000*/  CALL.REL.NOINC `($__internal_0_$__cuda_sm20_sqrt_rn_f32_slowpath) ;  /* 0x0000000400f87944 */ /* 0x00cfea0003c00000 */
[----:B------:R-:W-:Y:S01]  /*4010*/  MOV R6, R5 ;  /* 0x0000000500067202 */ /* 0x000fe20000000f00 */
[----:B------:R-:W-:Y:S06]  /*4020*/  BRA `(.L_x_83) ;  /* 0x0000000000107947 */ /* 0x000fec0003800000 */
.L_x_82:
[----:B------:R-:W-:Y:S01]  /*4030*/  FMUL.FTZ R5, R6, R7 ;  /* 0x0000000706057220 */ /* 0x000fe20000410000 */
[----:B------:R-:W-:-:S03]  /*4040*/  FMUL.FTZ R7, R7, 0.5 ;  /* 0x3f00000007077820 */ /* 0x000fc60000410000 */
[----:B------:R-:W-:-:S04]  /*4050*/  FFMA R6, -R5, R5, R6 ;  /* 0x0000000505067223 */ /* 0x000fc80000000106 */
[----:B------:R-:W-:-:S07]  /*4060*/  FFMA R6, R6, R7, R5 ;  /* 0x0000000706067223 */ /* 0x000fce0000000005 */
.L_x_83:
[----:B------:R-:W-:Y:S05]  /*4070*/  BSYNC.RECONVERGENT B0 ;  /* 0x0000000000007941 */ /* 0x000fea0003800200 */
.L_x_81:
[----:B------:R-:W-:Y:S01]  /*4080*/  VIADD R7, R10, 0xf3000000 ;  /* 0xf30000000a077836 */ /* 0x000fe20000000000 */
[----:B------:R0:W1:Y:S01]  /*4090*/  MUFU.RSQ R5, R10 ;  /* 0x0000000a00057308 */ /* 0x0000620000001400 */
[----:B------:R-:W-:Y:S01]  /*40a0*/  BSSY.RECONVERGENT B0, `(.L_x_84) ;  /* 0x000000d000007945 */ /* 0x000fe20003800200 */
[----:B------:R-:W-:Y:S02]  /*40b0*/  FADD R6, R6, R3 ;  /* 0x0000000306067221 */ /* 0x000fe40000000000 */
[----:B------:R-:W-:-:S13]  /*40c0*/  ISETP.GT.U32.AND P2, PT, R7, 0x727fffff, PT ;  /* 0x727fffff0700780c */ /* 0x000fda0003f44070 */
[----:B01----:R-:W-:Y:S05]  /*40d0*/  @!P2 BRA `(.L_x_85) ;  /* 0x000000000014a947 */ /* 0x003fea0003800000 */
[----:B------:R-:W-:Y:S02]  /*40e0*/  MOV R7, R10 ;  /* 0x0000000a00077202 */ /* 0x000fe40000000f00 */
[----:B------:R-:W-:-:S07]  /*40f0*/  MOV R14, 0x4110 ;  /* 0x00004110000e7802 */ /* 0x000fce0000000f00 */
[----:B--23--:R-:W-:Y:S05]  /*4100*/  CALL.REL.NOINC `($__internal_0_$__cuda_sm20_sqrt_rn_f32_slowpath) ;  /* 0x0000000400b87944 */ /* 0x00cfea0003c00000 */
[----:B------:R-:W-:Y:S01]  /*4110*/  MOV R3, R5 ;  /* 0x0000000500037202 */ /* 0x000fe20000000f00 */
[----:B------:R-:W-:Y:S06]  /*4120*/  BRA `(.L_x_86) ;  /* 0x0000000000107947 */ /* 0x000fec0003800000 */
.L_x_85:
[----:B------:R-:W-:Y:S01]  /*4130*/  FMUL.FTZ R3, R10, R5 ;  /* 0x000000050a037220 */ /* 0x000fe20000410000 */
[----:B------:R-:W-:-:S03]  /*4140*/  FMUL.FTZ R5, R5, 0.5 ;  /* 0x3f00000005057820 */ /* 0x000fc60000410000 */
[----:B------:R-:W-:-:S04]  /*4150*/  FFMA R10, -R3, R3, R10 ;  /* 0x00000003030a7223 */ /* 0x000fc8000000010a */
[----:B------:R-:W-:-:S07]  /*4160*/  FFMA R3, R10, R5, R3 ;  /* 0x000000050a037223 */ /* 0x000fce0000000003 */
.L_x_86:
[----:B------:R-:W-:Y:S05]  /*4170*/  BSYNC.RECONVERGENT B0 ;  /* 0x0000000000007941 */ /* 0x000fea0003800200 */
.L_x_84:
[----:B------:R-:W0:Y:S01]  /*4180*/  LDC.64 R8, c[0x0][0x398] ;  /* 0x0000e600ff087b82 */ /* 0x000e220000000a00 */
[----:B------:R-:W-:Y:S01]  /*4190*/  FADD R3, R6, R3 ;  /* 0x0000000306037221 */ /* 0x000fe20000000000 */
[----:B0-----:R-:W-:-:S04]  /*41a0*/  VIMNMX R5, PT, PT, R8, R9, PT ;  /* 0x0000000908057248 */ /* 0x001fc80003fe0100 */
[----:B------:R-:W-:-:S13]  /*41b0*/  ISETP.GE.AND P2, PT, R5, 0x1, PT ;  /* 0x000000010500780c */ /* 0x000fda0003f46270 */
[----:B------:R-:W-:Y:S05]  /*41c0*/  @!P2 EXIT ;  /* 0x000000000000a94d */ /* 0x000fea0003800000 */
[----:B------:R-:W-:Y:S01]  /*41d0*/  FMUL R3, R24, R3 ;  /* 0x0000000318037220 */ /* 0x000fe20000400000 */
[----:B------:R-:W0:Y:S01]  /*41e0*/  LDCU.128 UR8, c[0x0][0x380] ;  /* 0x00007000ff0877ac */ /* 0x000e220008000c00 */
[----:B------:R-:W-:Y:S02]  /*41f0*/  LOP3.LUT R14, R8, 0x7, RZ, 0xc0, !PT ;  /* 0x00000007080e7812 */ /* 0x000fe400078ec0ff */
[----:B------:R-:W-:Y:S01]  /*4200*/  FMUL R3, R24, R3 ;  /* 0x0000000318037220 */ /* 0x000fe20000400000 */
[----:B------:R-:W-:Y:S02]  /*4210*/  LOP3.LUT R15, R8, 0x3, RZ, 0xc0, !PT ;  /* 0x00000003080f7812 */ /* 0x000fe400078ec0ff */
[----:B--2---:R-:W-:Y:S02]  /*4220*/  SEL R2, R2, RZ, !P1 ;  /* 0x000000ff02027207 */ /* 0x004fe40004800000 */
[C---:B------:R-:W-:Y:S02]  /*4230*/  FSETP.GEU.AND P3, PT, R3.reuse, 50, PT ;  /* 0x424800000300780b */ /* 0x040fe40003f6e000 */
[----:B------:R-:W-:Y:S01]  /*4240*/  FSETP.GE.AND P2, PT, R3, 10, PT ;  /* 0x412000000300780b */ /* 0x000fe20003f46000 */
[----:B------:R-:W-:Y:S01]  /*4250*/  VIADD R3, R14, 0xffffffff ;  /* 0xffffffff0e037836 */ /* 0x000fe20000000000 */
[----:B---3--:R-:W-:-:S04]  /*4260*/  SEL R0, R0, RZ, !P3 ;  /* 0x000000ff00007207 */ /* 0x008fc80005800000 */
[----:B------:R-:W-:Y:S02]  /*4270*/  SEL R0, R0, RZ, P2 ;  /* 0x000000ff00007207 */ /* 0x000fe40001000000 */
[----:B------:R-:W-:Y:S01]  /*4280*/  ISETP.GE.U32.AND P2, PT, R3, 0x3, PT ;  /* 0x000000030300780c */ /* 0x000fe20003f46070 */
[----:B------:R-:W-:Y:S01]  /*4290*/  HFMA2 R3, -RZ, RZ, 0, 0 ;  /* 0x00000000ff037431 */ /* 0x000fe200000001ff */
[----:B------:R-:W-:Y:S01]  /*42a0*/  SEL R5, R0, RZ, !P0 ;  /* 0x000000ff00057207 */ /* 0x000fe20004000000 */
[----:B0-----:R-:W-:Y:S01]  /*42b0*/  UIADD3 UR6, UP0, UPT, UR8, 0x8, URZ ;  /* 0x0000000808067890 */ /* 0x001fe2000ff1e0ff */
[----:B------:R-:W-:Y:S01]  /*42c0*/  LOP3.LUT R0, R8, 0x7ffffff8, RZ, 0xc0, !PT ;  /* 0x7ffffff808007812 */ /* 0x000fe200078ec0ff */
[----:B------:R-:W-:Y:S01]  /*42d0*/  UIADD3 UR4, UP1, UPT, UR10, 0x8, URZ ;  /* 0x000000080a047890 */ /* 0x000fe2000ff3e0ff */
[----:B------:R-:W-:Y:S01]  /*42e0*/  SEL R5, R5, RZ, !P1 ;  /* 0x000000ff05057207 */ /* 0x000fe20004800000 */
[----:B------:R-:W-:Y:S01]  /*42f0*/  UIADD3.X UR7, UPT, UPT, URZ, UR9, URZ, UP0, !UPT ;  /* 0x00000009ff077290 */ /* 0x000fe200087fe4ff */
[----:B------:R-:W-:Y:S01]  /*4300*/  IADD3 R6, PT, PT, -R0, RZ, RZ ;  /* 0x000000ff00067210 */ /* 0x000fe20007ffe1ff */
[----:B------:R-:W-:-:S12]  /*4310*/  UIADD3.X UR5, UPT, UPT, URZ, UR11, URZ, UP1, !UPT ;  /* 0x0000000bff057290 */ /* 0x000fd80008ffe4ff */
.L_x_92:
[----:B0-2---:R-:W0:Y:S01]  /*4320*/  LDC.64 R12, c[0x0][0x398] ;  /* 0x0000e600ff0c7b82 */ /* 0x005e220000000a00 */
[C---:B------:R-:W-:Y:S01]  /*4330*/  IMAD R7, R3.reuse, 0x200, R4 ;  /* 0x0000020003077824 */ /* 0x040fe200078e0204 */
[----:B------:R-:W-:Y:S02]  /*4340*/  IADD3 R3, PT, PT, R3, 0x1, RZ ;  /* 0x0000000103037810 */ /* 0x000fe40007ffe0ff */
[----:B------:R-:W-:Y:S02]  /*4350*/  MOV R18, RZ ;  /* 0x000000ff00127202 */ /* 0x000fe40000000f00 */
[----:B0-----:R-:W-:Y:S02]  /*4360*/  ISETP.GE.U32.AND P1, PT, R12, 0x8, PT ;  /* 0x000000080c00780c */ /* 0x001fe40003f26070 */
[----:B------:R-:W-:-:S11]  /*4370*/  ISETP.NE.AND P0, PT, R3, R13, PT ;  /* 0x0000000d0300720c */ /* 0x000fd60003f05270 */
[----:B-1----:R-:W-:Y:S05]  /*4380*/  @!P1 BRA `(.L_x_87) ;  /* 0x0000000000749947 */ /* 0x002fea0003800000 */
[----:B------:R-:W-:Y:S01]  /*4390*/  IMAD.MOV.U32 R13, RZ, RZ, R7 ;  /* 0x000000ffff0d7224 */ /* 0x000fe200078e0007 */
[----:B------:R-:W-:-:S07]  /*43a0*/  MOV R16, R6 ;  /* 0x0000000600107202 */ /* 0x000fce0000000f00 */
.L_x_88:
[----:B0-----:R-:W-:Y:S01]  /*43b0*/  MOV R8, UR6 ;  /* 0x0000000600087c02 */ /* 0x001fe20008000f00 */
[----:B------:R-:W-:Y:S01]  /*43c0*/  IMAD.U32 R9, RZ, RZ, UR7 ;  /* 0x00000007ff097e24 */ /* 0x000fe2000f8e00ff */
[----:B------:R-:W-:Y:S01]  /*43d0*/  MOV R10, UR4 ;  /* 0x00000004000a7c02 */ /* 0x000fe20008000f00 */
[----:B------:R-:W-:Y:S01]  /*43e0*/  VIADD R16, R16, 0x8 ;  /* 0x0000000810107836 */ /* 0x000fe20000000000 */
[----:B------:R-:W-:Y:S01]  /*43f0*/  MOV R11, UR5 ;  /* 0x00000005000b7c02 */ /* 0x000fe20008000f00 */
[----:B------:R-:W-:-:S03]  /*4400*/  IMAD.WIDE R8, R13, 0x2, R8 ;  /* 0x000000020d087825 */ /* 0x000fc600078e0208 */
[----:B------:R-:W-:Y:S01]  /*4410*/  ISETP.NE.AND P1, PT, R16, RZ, PT ;  /* 0x000000ff1000720c */ /* 0x000fe20003f25270 */
[C---:B------:R-:W-:Y:S01]  /*4420*/  IMAD.WIDE R10, R13.reuse, 0x2, R10 ;  /* 0x000000020d0a7825 */ /* 0x040fe200078e020a */
[----:B------:R0:W-:Y:S01]  /*4430*/  STG.E.U16 desc[UR12][R8.64+-0x8], R5 ;  /* 0xfffff80508007986 */ /* 0x0001e2000c10150c */
[----:B------:R-:W-:-:S03]  /*4440*/  IADD3 R13, PT, PT, R13, 0x8, RZ ;  /* 0x000000080d0d7810 */ /* 0x000fc60007ffe0ff */
[----:B------:R0:W-:Y:S04]  /*4450*/  STG.E.U16 desc[UR12][R10.64+-0x8], R2 ;  /* 0xfffff8020a007986 */ /* 0x0001e8000c10150c */
        /* <DEDUP_REMOVED lines=13> */
[----:B------:R0:W-:Y:S01]  /*4530*/  STG.E.U16 desc[UR12][R10.64+0x6], R2 ;  /* 0x000006020a007986 */ /* 0x0001e2000c10150c */
[----:B------:R-:W-:Y:S05]  /*4540*/  @P1 BRA `(.L_x_88) ;  /* 0xfffffffc00981947 */ /* 0x000fea000383ffff */
[----:B------:R-:W-:-:S07]  /*4550*/  MOV R18, R0 ;  /* 0x0000000000127202 */ /* 0x000fce0000000f00 */
.L_x_87:
[----:B------:R-:W-:-:S13]  /*4560*/  ISETP.NE.AND P1, PT, R14, RZ, PT ;  /* 0x000000ff0e00720c */ /* 0x000fda0003f25270 */
[----:B------:R-:W-:Y:S05]  /*4570*/  @!P1 BRA `(.L_x_89) ;  /* 0x0000000000949947 */ /* 0x000fea0003800000 */
[----:B------:R-:W-:Y:S01]  /*4580*/  ISETP.NE.AND P1, PT, R15, RZ, PT ;  /* 0x000000ff0f00720c */ /* 0x000fe20003f25270 */
[----:B------:R-:W-:-:S12]  /*4590*/  @!P2 BRA `(.L_x_90) ;  /* 0x000000000038a947 */ /* 0x000fd80003800000 */
[----:B0-----:R-:W0:Y:S01]  /*45a0*/  LDC.64 R8, c[0x0][0x380] ;  /* 0x0000e000ff087b82 */ /* 0x001e220000000a00 */
[----:B------:R-:W-:Y:S01]  /*45b0*/  IMAD.IADD R13, R7, 0x1, R18 ;  /* 0x00000001070d7824 */ /* 0x000fe200078e0212 */
[----:B------:R-:W-:-:S06]  /*45c0*/  IADD3 R18, PT, PT, R18, 0x4, RZ ;  /* 0x0000000412127810 */ /* 0x000fcc0007ffe0ff */
[----:B------:R-:W1:Y:S01]  /*45d0*/  LDC.64 R10, c[0x0][0x388] ;  /* 0x0000e200ff0a7b82 */ /* 0x000e620000000a00 */
[----:B0-----:R-:W-:-:S05]  /*45e0*/  IMAD.WIDE R8, R13, 0x2, R8 ;  /* 0x000000020d087825 */ /* 0x001fca00078e0208 */
[----:B------:R2:W-:Y:S01]  /*45f0*/  STG.E.U16 desc[UR12][R8.64], R5 ;  /* 0x0000000508007986 */ /* 0x0005e2000c10150c */
[----:B-1----:R-:W-:-:S05]  /*4600*/  IMAD.WIDE R10, R13, 0x2, R10 ;  /* 0x000000020d0a7825 */ /* 0x002fca00078e020a */
[----:B------:R2:W-:Y:S04]  /*4610*/  STG.E.U16 desc[UR12][R10.64], R2 ;  /* 0x000000020a007986 */ /* 0x0005e8000c10150c */
[----:B------:R2:W-:Y:S04]  /*4620*/  STG.E.U16 desc[UR12][R8.64+0x2], R5 ;  /* 0x0000020508007986 */ /* 0x0005e8000c10150c */
[----:B------:R2:W-:Y:S04]  /*4630*/  STG.E.U16 desc[UR12][R10.64+0x2], R2 ;  /* 0x000002020a007986 */ /* 0x0005e8000c10150c */
[----:B------:R2:W-:Y:S04]  /*4640*/  STG.E.U16 desc[UR12][R8.64+0x4], R5 ;  /* 0x0000040508007986 */ /* 0x0005e8000c10150c */
[----:B------:R2:W-:Y:S04]  /*4650*/  STG.E.U16 desc[UR12][R10.64+0x4], R2 ;  /* 0x000004020a007986 */ /* 0x0005e8000c10150c */
[----:B------:R2:W-:Y:S04]  /*4660*/  STG.E.U16 desc[UR12][R8.64+0x6], R5 ;  /* 0x0000060508007986 */ /* 0x0005e8000c10150c */
[----:B------:R2:W-:Y:S02]  /*4670*/  STG.E.U16 desc[UR12][R10.64+0x6], R2 ;  /* 0x000006020a007986 */ /* 0x0005e4000c10150c */
.L_x_90:
[----:B------:R-:W-:Y:S05]  /*4680*/  @!P1 BRA `(.L_x_89) ;  /* 0x0000000000509947 */ /* 0x000fea0003800000 */
[----:B0-2---:R-:W0:Y:S01]  /*4690*/  LDC.64 R10, c[0x0][0x380] ;  /* 0x0000e000ff0a7b82 */ /* 0x005e220000000a00 */
[----:B------:R-:W-:Y:S02]  /*46a0*/  ISETP.NE.AND P1, PT, R15, 0x1, PT ;  /* 0x000000010f00780c */ /* 0x000fe40003f25270 */
[----:B------:R-:W-:-:S05]  /*46b0*/  LOP3.LUT P3, RZ, R12, 0x1, RZ, 0xc0, !PT ;  /* 0x000000010cff7812 */ /* 0x000fca000786c0ff */
[----:B------:R-:W1:Y:S06]  /*46c0*/  LDC.64 R8, c[0x0][0x388] ;  /* 0x0000e200ff087b82 */ /* 0x000e6c0000000a00 */
[----:B------:R-:W-:Y:S05]  /*46d0*/  @!P1 BRA `(.L_x_91) ;  /* 0x0000000000289947 */ /* 0x000fea0003800000 */
[----:B------:R-:W2:Y:S01]  /*46e0*/  LDC.64 R12, c[0x0][0x380] ;  /* 0x0000e000ff0c7b82 */ /* 0x000ea20000000a00 */
[----:B------:R-:W-:Y:S01]  /*46f0*/  IADD3 R19, PT, PT, R7, R18, RZ ;  /* 0x0000001207137210 */ /* 0x000fe20007ffe0ff */
[----:B------:R-:W-:-:S06]  /*4700*/  VIADD R18, R18, 0x2 ;  /* 0x0000000212127836 */ /* 0x000fcc0000000000 */
[----:B------:R-:W3:Y:S01]  /*4710*/  LDC.64 R16, c[0x0][0x388] ;  /* 0x0000e200ff107b82 */ /* 0x000ee20000000a00 */
[----:B--2---:R-:W-:-:S05]  /*4720*/  IMAD.WIDE R12, R19, 0x2, R12 ;  /* 0x00000002130c7825 */ /* 0x004fca00078e020c */
[----:B------:R2:W-:Y:S01]  /*4730*/  STG.E.U16 desc[UR12][R12.64], R5 ;  /* 0x000000050c007986 */ /* 0x0005e2000c10150c */
[----:B---3--:R-:W-:-:S05]  /*4740*/  IMAD.WIDE R16, R19, 0x2, R16 ;  /* 0x0000000213107825 */ /* 0x008fca00078e0210 */
[----:B------:R2:W-:Y:S04]  /*4750*/  STG.E.U16 desc[UR12][R16.64], R2 ;  /* 0x0000000210007986 */ /* 0x0005e8000c10150c */
[----:B------:R2:W-:Y:S04]  /*4760*/  STG.E.U16 desc[UR12][R12.64+0x2], R5 ;  /* 0x000002050c007986 */ /* 0x0005e8000c10150c */
[----:B------:R2:W-:Y:S02]  /*4770*/  STG.E.U16 desc[UR12][R16.64+0x2], R2 ;  /* 0x0000020210007986 */ /* 0x0005e4000c10150c */
.L_x_91:
[----:B------:R-:W-:-:S05]  /*4780*/  @P3 IADD3 R7, PT, PT, R7, R18, RZ ;  /* 0x0000001207073210 */ /* 0x000fca0007ffe0ff */
[----:B0-----:R-:W-:-:S04]  /*4790*/  @P3 IMAD.WIDE R10, R7, 0x2, R10 ;  /* 0x00000002070a3825 */ /* 0x001fc800078e020a */
[----:B-1----:R-:W-:Y:S01]  /*47a0*/  @P3 IMAD.WIDE R8, R7, 0x2, R8 ;  /* 0x0000000207083825 */ /* 0x002fe200078e0208 */
[----:B------:R1:W-:Y:S04]  /*47b0*/  @P3 STG.E.U16 desc[UR12][R10.64], R5 ;  /* 0x000000050a003986 */ /* 0x0003e8000c10150c */
[----:B------:R1:W-:Y:S02]  /*47c0*/  @P3 STG.E.U16 desc[UR12][R8.64], R2 ;  /* 0x0000000208003986 */ /* 0x0003e4000c10150c */
.L_x_89:
[----:B------:R-:W-:Y:S05]  /*47d0*/  @P0 BRA `(.L_x_92) ;  /* 0xfffffff800d00947 */ /* 0x000fea000383ffff */
[----:B------:R-:W-:Y:S05]  /*47e0*/  EXIT ;  /* 0x000000000000794d */ /* 0x000fea0003800000 */
        .weak           $__internal_0_$__cuda_sm20_sqrt_rn_f32_slowpath
        .type           $__internal_0_$__cuda_sm20_sqrt_rn_f32_slowpath,@function
        .size           $__internal_0_$__cuda_sm20_sqrt_rn_f32_slowpath,($__internal_1_$__cuda_sm3x_div_rn_noftz_f32_slowpath - $__internal_0_$__cuda_sm20_sqrt_rn_f32_slowpath)
$__internal_0_$__cuda_sm20_sqrt_rn_f32_slowpath:
[----:B------:R-:W-:-:S13]  /*47f0*/  LOP3.LUT P2, RZ, R7, 0x7fffffff, RZ, 0xc0, !PT ;  /* 0x7fffffff07ff7812 */ /* 0x000fda000784c0ff */
[----:B------:R-:W-:Y:S01]  /*4800*/  @!P2 MOV R5, R7 ;  /* 0x000000070005a202 */ /* 0x000fe20000000f00 */
[----:B------:R-:W-:Y:S06]  /*4810*/  @!P2 BRA `(.L_x_93) ;  /* 0x000000000040a947 */ /* 0x000fec0003800000 */
[----:B------:R-:W-:-:S13]  /*4820*/  FSETP.GEU.FTZ.AND P2, PT, R7, RZ, PT ;  /* 0x000000ff0700720b */ /* 0x000fda0003f5e000 */
[----:B------:R-:W-:Y:S01]  /*4830*/  @!P2 IMAD.MOV.U32 R5, RZ, RZ, 0x7fffffff ;  /* 0x7fffffffff05a424 */ /* 0x000fe200078e00ff */
[----:B------:R-:W-:Y:S06]  /*4840*/  @!P2 BRA `(.L_x_93) ;  /* 0x000000000034a947 */ /* 0x000fec0003800000 */
[----:B------:R-:W-:-:S13]  /*4850*/  FSETP.GTU.FTZ.AND P2, PT, |R7|, +INF , PT ;  /* 0x7f8000000700780b */ /* 0x000fda0003f5c200 */
[----:B------:R-:W-:Y:S01]  /*4860*/  @P2 FADD.FTZ R5, R7, 1 ;  /* 0x3f80000007052421 */ /* 0x000fe20000010000 */
[----:B------:R-:W-:Y:S06]  /*4870*/  @P2 BRA `(.L_x_93) ;  /* 0x0000000000282947 */ /* 0x000fec0003800000 */
[----:B------:R-:W-:-:S13]  /*4880*/  FSETP.NEU.FTZ.AND P2, PT, |R7|, +INF , PT ;  /* 0x7f8000000700780b */ /* 0x000fda0003f5d200 */
[----:B------:R-:W-:-:S04]  /*4890*/  @P2 FFMA R8, R7, 1.84467440737095516160e+19, RZ ;  /* 0x5f80000007082823 */ /* 0x000fc800000000ff */
[----:B------:R-:W0:Y:S02]  /*48a0*/  @P2 MUFU.RSQ R5, R8 ;  /* 0x0000000800052308 */ /* 0x000e240000001400 */
[----:B0-----:R-:W-:Y:S01]  /*48b0*/  @P2 FMUL.FTZ R9, R8, R5 ;  /* 0x0000000508092220 */ /* 0x001fe20000410000 */
[----:B------:R-:W-:Y:S01]  /*48c0*/  @P2 FMUL.FTZ R13, R5, 0.5 ;  /* 0x3f000000050d2820 */ /* 0x000fe20000410000 */
[----:B------:R-:W-:Y:S02]  /*48d0*/  @!P2 MOV R5, R7 ;  /* 0x000000070005a202 */ /* 0x000fe40000000f00 */
[----:B------:R-:W-:-:S04]  /*48e0*/  @P2 FADD.FTZ R11, -R9, -RZ ;  /* 0x800000ff090b2221 */ /* 0x000fc80000010100 */
[----:B------:R-:W-:-:S04]  /*48f0*/  @P2 FFMA R12, R9, R11, R8 ;  /* 0x0000000b090c2223 */ /* 0x000fc80000000008 */
[----:B------:R-:W-:-:S04]  /*4900*/  @P2 FFMA R12, R12, R13, R9 ;  /* 0x0000000d0c0c2223 */ /* 0x000fc80000000009 */
[----:B------:R-:W-:-:S07]  /*4910*/  @P2 FMUL.FTZ R5, R12, 2.3283064365386962891e-10 ;  /* 0x2f8000000c052820 */ /* 0x000fce0000410000 */
.L_x_93:
[----:B------:R-:W-:Y:S01]  /*4920*/  MOV R8, R14 ;  /* 0x0000000e00087202 */ /* 0x000fe20000000f00 */
[----:B------:R-:W-:-:S04]  /*4930*/  IMAD.MOV.U32 R9, RZ, RZ, 0x0 ;  /* 0x00000000ff097424 */ /* 0x000fc800078e00ff */
[----:B------:R-:W-:Y:S05]  /*4940*/  RET.REL.NODEC R8 `(_Z16WFOVBinnedKernelPtS_PKhii) ;  /* 0xffffffb408ac7950 */ /* 0x000fea0003c3ffff */
        .weak           $__internal_1_$__cuda_sm3x_div_rn_noftz_f32_slowpath
        .type           $__internal_1_$__cuda_sm3x_div_rn_noftz_f32_slowpath,@function
        .size           $__internal_1_$__cuda_sm3x_div_rn_noftz_f32_slowpath,(.L_x_231 - $__internal_1_$__cuda_sm3x_div_rn_noftz_f32_slowpath)
$__internal_1_$__cuda_sm3x_div_rn_noftz_f32_slowpath:
[----:B------:R-:W-:Y:S01]  /*4950*/  SHF.R.U32.HI R22, RZ, 0x17, R0 ;  /* 0x00000017ff167819 */ /* 0x000fe20000011600 */
[----:B------:R-:W-:Y:S01]  /*4960*/  BSSY.RECONVERGENT B0, `(.L_x_94) ;  /* 0x0000062000007945 */ /* 0x000fe20003800200 */
[----:B------:R-:W-:Y:S02]  /*4970*/  SHF.R.U32.HI R29, RZ, 0x17, R28 ;  /* 0x00000017ff1d7819 */ /* 0x000fe4000001161c */
[----:B------:R-:W-:Y:S02]  /*4980*/  LOP3.LUT R22, R22, 0xff, RZ, 0xc0, !PT ;  /* 0x000000ff16167812 */ /* 0x000fe400078ec0ff */
[----:B------:R-:W-:Y:S02]  /*4990*/  LOP3.LUT R29, R29, 0xff, RZ, 0xc0, !PT ;  /* 0x000000ff1d1d7812 */ /* 0x000fe400078ec0ff */
[----:B------:R-:W-:Y:S02]  /*49a0*/  IADD3 R27, PT, PT, R22, -0x1, RZ ;  /* 0xffffffff161b7810 */ /* 0x000fe40007ffe0ff */
[----:B------:R-:W-:-:S02]  /*49b0*/  IADD3 R30, PT, PT, R29, -0x1, RZ ;  /* 0xffffffff1d1e7810 */ /* 0x000fc40007ffe0ff */
[----:B------:R-:W-:-:S04]  /*49c0*/  ISETP.GT.U32.AND P0, PT, R27, 0xfd, PT ;  /* 0x000000fd1b00780c */ /* 0x000fc80003f04070 */
[----:B------:R-:W-:-:S13]  /*49d0*/  ISETP.GT.U32.OR P0, PT, R30, 0xfd, P0 ;  /* 0x000000fd1e00780c */ /* 0x000fda0000704470 */
[----:B------:R-:W-:Y:S01]  /*49e0*/  @!P0 IMAD.MOV.U32 R23, RZ, RZ, RZ ;  /* 0x000000ffff178224 */ /* 0x000fe200078e00ff */
[----:B------:R-:W-:Y:S06]  /*49f0*/  @!P0 BRA `(.L_x_95) ;  /* 0x00000000005c8947 */ /* 0x000fec0003800000 */
[----:B------:R-:W-:Y:S02]  /*4a00*/  FSETP.GTU.FTZ.AND P0, PT, |R28|, +INF , PT ;  /* 0x7f8000001c00780b */ /* 0x000fe40003f1c200 */
[----:B------:R-:W-:-:S04]  /*4a10*/  FSETP.GTU.FTZ.AND P1, PT, |R0|, +INF , PT ;  /* 0x7f8000000000780b */ /* 0x000fc80003f3c200 */
[----:B------:R-:W-:-:S13]  /*4a20*/  PLOP3.LUT P0, PT, P0, P1, PT, 0xf8, 0x8f ;  /* 0x00000000008f781c */ /* 0x000fda0000703f70 */
[----:B------:R-:W-:Y:S05]  /*4a30*/  @P0 BRA `(.L_x_96) ;  /* 0x00000004004c0947 */ /* 0x000fea0003800000 */
[----:B------:R-:W-:-:S13]  /*4a40*/  LOP3.LUT P0, RZ, R0, 0x7fffffff, R28, 0xc8, !PT ;  /* 0x7fffffff00ff7812 */ /* 0x000fda000780c81c */
[----:B------:R-:W-:Y:S05]  /*4a50*/  @!P0 BRA `(.L_x_97) ;  /* 0x00000004003c8947 */ /* 0x000fea0003800000 */
[----:B------:R-:W-:Y:S02]  /*4a60*/  FSETP.NEU.FTZ.AND P1, PT, |R28|, +INF , PT ;  /* 0x7f8000001c00780b */ /* 0x000fe40003f3d200 */
[----:B------:R-:W-:Y:S02]  /*4a70*/  FSETP.NEU.FTZ.AND P4, PT, |R0|, +INF , PT ;  /* 0x7f8000000000780b */ /* 0x000fe40003f9d200 */
[----:B------:R-:W-:-:S11]  /*4a80*/  FSETP.NEU.FTZ.AND P0, PT, |R28|, +INF , PT ;  /* 0x7f8000001c00780b */ /* 0x000fd60003f1d200 */
[----:B------:R-:W-:Y:S05]  /*4a90*/  @!P4 BRA !P1, `(.L_x_97) ;  /* 0x00000004002cc947 */ /* 0x000fea0004800000 */
[----:B------:R-:W-:-:S04]  /*4aa0*/  LOP3.LUT P1, RZ, R28, 0x7fffffff, RZ, 0xc0, !PT ;  /* 0x7fffffff1cff7812 */ /* 0x000fc8000782c0ff */
[----:B------:R-:W-:-:S13]  /*4ab0*/  PLOP3.LUT P1, PT, P4, P1, PT, 0x2f, 0xf2 ;  /* 0x0000000000f2781c */ /* 0x000fda0002722577 */
[----:B------:R-:W-:Y:S05]  /*4ac0*/  @P1 BRA `(.L_x_98) ;  /* 0x0000000400181947 */ /* 0x000fea0003800000 */
[----:B------:R-:W-:-:S04]  /*4ad0*/  LOP3.LUT P1, RZ, R0, 0x7fffffff, RZ, 0xc0, !PT ;  /* 0x7fffffff00ff7812 */ /* 0x000fc8000782c0ff */
[----:B------:R-:W-:-:S13]  /*4ae0*/  PLOP3.LUT P0, PT, P0, P1, PT, 0x2f, 0xf2 ;  /* 0x0000000000f2781c */ /* 0x000fda0000702577 */
[----:B------:R-:W-:Y:S05]  /*4af0*/  @P0 BRA `(.L_x_99) ;  /* 0x0000000400000947 */ /* 0x000fea0003800000 */
[----:B------:R-:W-:Y:S02]  /*4b00*/  ISETP.GE.AND P0, PT, R30, RZ, PT ;  /* 0x000000ff1e00720c */ /* 0x000fe40003f06270 */
[----:B------:R-:W-:-:S11]  /*4b10*/  ISETP.GE.AND P1, PT, R27, RZ, PT ;  /* 0x000000ff1b00720c */ /* 0x000fd60003f26270 */
[----:B------:R-:W-:Y:S01]  /*4b20*/  @P0 MOV R23, RZ ;  /* 0x000000ff00170202 */ /* 0x000fe20000000f00 */
[----:B------:R-:W-:Y:S01]  /*4b30*/  @!P0 FFMA R28, R28, 1.84467440737095516160e+19, RZ ;  /* 0x5f8000001c1c8823 */ /* 0x000fe200000000ff */
[----:B------:R-:W-:Y:S01]  /*4b40*/  @!P0 MOV R23, 0xffffffc0 ;  /* 0xffffffc000178802 */ /* 0x000fe20000000f00 */
[----:B------:R-:W-:-:S04]  /*4b50*/  @!P1 FFMA R0, R0, 1.84467440737095516160e+19, RZ ;  /* 0x5f80000000009823 */ /* 0x000fc800000000ff */
[----:B------:R-:W-:-:S07]  /*4b60*/  @!P1 VIADD R23, R23, 0x40 ;  /* 0x0000004017179836 */ /* 0x000fce0000000000 */
.L_x_95:
[----:B------:R-:W-:Y:S01]  /*4b70*/  LEA R27, R22, 0xc0800000, 0x17 ;  /* 0xc0800000161b7811 */ /* 0x000fe200078eb8ff */
[----:B------:R-:W-:Y:S01]  /*4b80*/  BSSY.RECONVERGENT B1, `(.L_x_100) ;  /* 0x0000036000017945 */ /* 0x000fe20003800200 */
[----:B------:R-:W-:Y:S02]  /*4b90*/  IADD3 R29, PT, PT, R29, -0x7f, RZ ;  /* 0xffffff811d1d7810 */ /* 0x000fe40007ffe0ff */
[----:B------:R-:W-:-:S03]  /*4ba0*/  IADD3 R32, PT, PT, -R27, R0, RZ ;  /* 0x000000001b207210 */ /* 0x000fc60007ffe1ff */
[----:B------:R-:W-:Y:S01]  /*4bb0*/  IMAD R0, R29, -0x800000, R28 ;  /* 0xff8000001d007824 */ /* 0x000fe200078e021c */
[----:B------:R-:W0:Y:S01]  /*4bc0*/  MUFU.RCP R30, R32 ;  /* 0x00000020001e7308 */ /* 0x000e220000001000 */
[----:B------:R-:W-:-:S04]  /*4bd0*/  FADD.FTZ R27, -R32, -RZ ;  /* 0x800000ff201b7221 */ /* 0x000fc80000010100 */
[----:B0-----:R-:W-:-:S04]  /*4be0*/  FFMA R31, R30, R27, 1 ;  /* 0x3f8000001e1f7423 */ /* 0x001fc8000000001b */
[----:B------:R-:W-:-:S04]  /*4bf0*/  FFMA R31, R30, R31, R30 ;  /* 0x0000001f1e1f7223 */ /* 0x000fc8000000001e */
[----:B------:R-:W-:-:S04]  /*4c00*/  FFMA R28, R0, R31, RZ ;  /* 0x0000001f001c7223 */ /* 0x000fc800000000ff */
[----:B------:R-:W-:-:S04]  /*4c10*/  FFMA R30, R27, R28, R0 ;  /* 0x0000001c1b1e7223 */ /* 0x000fc80000000000 */
[----:B------:R-:W-:Y:S01]  /*4c20*/  FFMA R30, R31, R30, R28 ;  /* 0x0000001e1f1e7223 */ /* 0x000fe2000000001c */
[----:B------:R-:W-:-:S03]  /*4c30*/  IADD3 R28, PT, PT, R29, 0x7f, -R22 ;  /* 0x0000007f1d1c7810 */ /* 0x000fc60007ffe816 */
[----:B------:R-:W-:Y:S02]  /*4c40*/  FFMA R27, R27, R30, R0 ;  /* 0x0000001e1b1b7223 */ /* 0x000fe40000000000 */
[----:B------:R-:W-:Y:S02]  /*4c50*/  IMAD.IADD R23, R28, 0x1, R23 ;  /* 0x000000011c177824 */ /* 0x000fe400078e0217 */
[----:B------:R-:W-:-:S05]  /*4c60*/  FFMA R0, R31, R27, R30 ;  /* 0x0000001b1f007223 */ /* 0x000fca000000001e */
[----:B------:R-:W-:-:S04]  /*4c70*/  SHF.R.U32.HI R22, RZ, 0x17, R0 ;  /* 0x00000017ff167819 */ /* 0x000fc80000011600 */
[----:B------:R-:W-:-:S04]  /*4c80*/  LOP3.LUT R22, R22, 0xff, RZ, 0xc0, !PT ;  /* 0x000000ff16167812 */ /* 0x000fc800078ec0ff */
[----:B------:R-:W-:-:S04]  /*4c90*/  IADD3 R22, PT, PT, R22, R23, RZ ;  /* 0x0000001716167210 */ /* 0x000fc80007ffe0ff */
[----:B------:R-:W-:-:S04]  /*4ca0*/  IADD3 R28, PT, PT, R22, -0x1, RZ ;  /* 0xffffffff161c7810 */ /* 0x000fc80007ffe0ff */
[----:B------:R-:W-:-:S13]  /*4cb0*/  ISETP.GE.U32.AND P0, PT, R28, 0xfe, PT ;  /* 0x000000fe1c00780c */ /* 0x000fda0003f06070 */
[----:B------:R-:W-:Y:S05]  /*4cc0*/  @!P0 BRA `(.L_x_101) ;  /* 0x0000000000808947 */ /* 0x000fea0003800000 */
[----:B------:R-:W-:-:S13]  /*4cd0*/  ISETP.GT.AND P0, PT, R22, 0xfe, PT ;  /* 0x000000fe1600780c */ /* 0x000fda0003f04270 */
[----:B------:R-:W-:Y:S05]  /*4ce0*/  @P0 BRA `(.L_x_102) ;  /* 0x00000000006c0947 */ /* 0x000fea0003800000 */
[----:B------:R-:W-:-:S13]  /*4cf0*/  ISETP.GE.AND P0, PT, R22, 0x1, PT ;  /* 0x000000011600780c */ /* 0x000fda0003f06270 */
[----:B------:R-:W-:Y:S05]  /*4d00*/  @P0 BRA `(.L_x_103) ;  /* 0x0000000000740947 */ /* 0x000fea0003800000 */
[----:B------:R-:W-:Y:S02]  /*4d10*/  ISETP.GE.AND P0, PT, R22, -0x18, PT ;  /* 0xffffffe81600780c */ /* 0x000fe40003f06270 */
[----:B------:R-:W-:-:S11]  /*4d20*/  LOP3.LUT R0, R0, 0x80000000, RZ, 0xc0, !PT ;  /* 0x8000000000007812 */ /* 0x000fd600078ec0ff */
[----:B------:R-:W-:Y:S05]  /*4d30*/  @!P0 BRA `(.L_x_103) ;  /* 0x0000000000688947 */ /* 0x000fea0003800000 */
[CCC-:B------:R-:W-:Y:S01]  /*4d40*/  FFMA.RZ R23, R31.reuse, R27.reuse, R30.reuse ;  /* 0x0000001b1f177223 */ /* 0x1c0fe2000000c01e */
[CCC-:B------:R-:W-:Y:S01]  /*4d50*/  FFMA.RP R28, R31.reuse, R27.reuse, R30.reuse ;  /* 0x0000001b1f1c7223 */ /* 0x1c0fe2000000801e */
[----:B------:R-:W-:Y:S01]  /*4d60*/  FFMA.RM R31, R31, R27, R30 ;  /* 0x0000001b1f1f7223 */ /* 0x000fe2000000401e */
[C---:B------:R-:W-:Y:S01]  /*4d70*/  VIADD R27, R22.reuse, 0x20 ;  /* 0x00000020161b7836 */ /* 0x040fe20000000000 */
[C---:B------:R-:W-:Y:S02]  /*4d80*/  ISETP.NE.AND P4, PT, R22.reuse, RZ, PT ;  /* 0x000000ff1600720c */ /* 0x040fe40003f85270 */
[----:B------:R-:W-:Y:S02]  /*4d90*/  LOP3.LUT R23, R23, 0x7fffff, RZ, 0xc0, !PT ;  /* 0x007fffff17177812 */ /* 0x000fe400078ec0ff */
[----:B------:R-:W-:Y:S02]  /*4da0*/  ISETP.NE.AND P1, PT, R22, RZ, PT ;  /* 0x000000ff1600720c */ /* 0x000fe40003f25270 */
[----:B------:R-:W-:-:S02]  /*4db0*/  LOP3.LUT R30, R23, 0x800000, RZ, 0xfc, !PT ;  /* 0x00800000171e7812 */ /* 0x000fc400078efcff */
[----:B------:R-:W-:Y:S02]  /*4dc0*/  IADD3 R22, PT, PT, -R22, RZ, RZ ;  /* 0x000000ff16167210 */ /* 0x000fe40007ffe1ff */
[----:B------:R-:W-:Y:S02]  /*4dd0*/  SHF.L.U32 R27, R30, R27, RZ ;  /* 0x0000001b1e1b7219 */ /* 0x000fe400000006ff */
[----:B------:R-:W-:Y:S02]  /*4de0*/  FSETP.NEU.FTZ.AND P0, PT, R28, R31, PT ;  /* 0x0000001f1c00720b */ /* 0x000fe40003f1d000 */
[----:B------:R-:W-:Y:S02]  /*4df0*/  SEL R23, R22, RZ, P4 ;  /* 0x000000ff16177207 */ /* 0x000fe40002000000 */
[----:B------:R-:W-:Y:S02]  /*4e00*/  ISETP.NE.AND P1, PT, R27, RZ, P1 ;  /* 0x000000ff1b00720c */ /* 0x000fe40000f25270 */
[----:B------:R-:W-:-:S02]  /*4e10*/  SHF.R.U32.HI R27, RZ, R23, R30 ;  /* 0x00000017ff1b7219 */ /* 0x000fc4000001161e */
[----:B------:R-:W-:Y:S02]  /*4e20*/  PLOP3.LUT P0, PT, P0, P1, PT, 0xf8, 0x8f ;  /* 0x00000000008f781c */ /* 0x000fe40000703f70 */
[----:B------:R-:W-:Y:S02]  /*4e30*/  SHF.R.U32.HI R23, RZ, 0x1, R27 ;  /* 0x00000001ff177819 */ /* 0x000fe4000001161b */
[----:B------:R-:W-:-:S04]  /*4e40*/  SEL R22, RZ, 0x1, !P0 ;  /* 0x00000001ff167807 */ /* 0x000fc80004000000 */
[----:B------:R-:W-:-:S04]  /*4e50*/  LOP3.LUT R22, R22, 0x1, R23, 0xf8, !PT ;  /* 0x0000000116167812 */ /* 0x000fc800078ef817 */
[----:B------:R-:W-:-:S04]  /*4e60*/  LOP3.LUT R22, R22, R27, RZ, 0xc0, !PT ;  /* 0x0000001b16167212 */ /* 0x000fc800078ec0ff */
[----:B------:R-:W-:-:S04]  /*4e70*/  IADD3 R23, PT, PT, R23, R22, RZ ;  /* 0x0000001617177210 */ /* 0x000fc80007ffe0ff */
[----:B------:R-:W-:Y:S01]  /*4e80*/  LOP3.LUT R0, R23, R0, RZ, 0xfc, !PT ;  /* 0x0000000017007212 */ /* 0x000fe200078efcff */
[----:B------:R-:W-:Y:S06]  /*4e90*/  BRA `(.L_x_103) ;  /* 0x0000000000107947 */ /* 0x000fec0003800000 */
.L_x_102:
[----:B------:R-:W-:-:S04]  /*4ea0*/  LOP3.LUT R0, R0, 0x80000000, RZ, 0xc0, !PT ;  /* 0x8000000000007812 */ /* 0x000fc800078ec0ff */
[----:B------:R-:W-:Y:S01]  /*4eb0*/  LOP3.LUT R0, R0, 0x7f800000, RZ, 0xfc, !PT ;  /* 0x7f80000000007812 */ /* 0x000fe200078efcff */
[----:B------:R-:W-:Y:S06]  /*4ec0*/  BRA `(.L_x_103) ;  /* 0x0000000000047947 */ /* 0x000fec0003800000 */
.L_x_101:
[----:B------:R-:W-:-:S07]  /*4ed0*/  IMAD R0, R23, 0x800000, R0 ;  /* 0x0080000017007824 */ /* 0x000fce00078e0200 */
.L_x_103:
[----:B------:R-:W-:Y:S05]  /*4ee0*/  BSYNC.RECONVERGENT B1 ;  /* 0x0000000000017941 */ /* 0x000fea0003800200 */
.L_x_100:
[----:B------:R-:W-:Y:S05]  /*4ef0*/  BRA `(.L_x_104) ;  /* 0x0000000000207947 */ /* 0x000fea0003800000 */
.L_x_99:
[----:B------:R-:W-:-:S04]  /*4f00*/  LOP3.LUT R0, R0, 0x80000000, R28, 0x48, !PT ;  /* 0x8000000000007812 */ /* 0x000fc800078e481c */
[----:B------:R-:W-:Y:S01]  /*4f10*/  LOP3.LUT R0, R0, 0x7f800000, RZ, 0xfc, !PT ;  /* 0x7f80000000007812 */ /* 0x000fe200078efcff */
[----:B------:R-:W-:Y:S06]  /*4f20*/  BRA `(.L_x_104) ;  /* 0x0000000000147947 */ /* 0x000fec0003800000 */
.L_x_98:
[----:B------:R-:W-:Y:S01]  /*4f30*/  LOP3.LUT R0, R0, 0x80000000, R28, 0x48, !PT ;  /* 0x8000000000007812 */ /* 0x000fe200078e481c */
[----:B------:R-:W-:Y:S06]  /*4f40*/  BRA `(.L_x_104) ;  /* 0x00000000000c7947 */ /* 0x000fec0003800000 */
.L_x_97:
[----:B------:R-:W0:Y:S01]  /*4f50*/  MUFU.RSQ R0, -QNAN ;  /* 0xffc0000000007908 */ /* 0x000e220000001400 */
[----:B------:R-:W-:Y:S05]  /*4f60*/  BRA `(.L_x_104) ;  /* 0x0000000000047947 */ /* 0x000fea0003800000 */
.L_x_96:
[----:B------:R-:W-:-:S07]  /*4f70*/  FADD.FTZ R0, R28, R0 ;  /* 0x000000001c007221 */ /* 0x000fce0000010000 */
.L_x_104:
[----:B------:R-:W-:Y:S05]  /*4f80*/  BSYNC.RECONVERGENT B0 ;  /* 0x0000000000007941 */ /* 0x000fea0003800200 */
.L_x_94:
[----:B------:R-:W-:Y:S01]  /*4f90*/  HFMA2 R23, -RZ, RZ, 0, 0 ;  /* 0x00000000ff177431 */ /* 0x000fe200000001ff */
[----:B------:R-:W-:-:S04]  /*4fa0*/  MOV R22, R2 ;  /* 0x0000000200167202 */ /* 0x000fc80000000f00 */
[----:B0-----:R-:W-:Y:S05]  /*4fb0*/  RET.REL.NODEC R22 `(_Z16WFOVBinnedKernelPtS_PKhii) ;  /* 0xffffffb016107950 */ /* 0x001fea0003c3ffff */
.L_x_105:
[----:B------:R-:W-:-:S00]  /*4fc0*/  BRA `(.L_x_105) ;  /* 0xfffffffc00fc7947 */ /* 0x000fc0000383ffff */
[----:B------:R-:W-:-:S00]  /*4fd0*/  NOP ;  /* 0x0000000000007918 */ /* 0x000fc00000000000 */
        /* <DEDUP_REMOVED lines=10> */
.L_x_231:


//--------------------- .text._Z18NFOVUnbinnedKernelPtS_PKhii --------------------------
	.section	.text._Z18NFOVUnbinnedKernelPtS_PKhii,"ax",@progbits
	.align	128
        .global         _Z18NFOVUnbinnedKernelPtS_PKhii
        .type           _Z18NFOVUnbinnedKernelPtS_PKhii,@function
        .size           _Z18NFOVUnbinnedKernelPtS_PKhii,(.L_x_233 - _Z18NFOVUnbinnedKernelPtS_PKhii)
        .other          _Z18NFOVUnbinnedKernelPtS_PKhii,@"STO_CUDA_ENTRY STV_DEFAULT"
_Z18NFOVUnbinnedKernelPtS_PKhii:
.text._Z18NFOVUnbinnedKernelPtS_PKhii:
[----:B------:R-:W-:Y:S08]  /*0000*/  LDC R1, c[0x0][0x37c] ;  /* 0x0000df00ff017b82 */ /* 0x000ff00000000800 */
[----:B------:R-:W0:Y:S01]  /*0010*/  LDC R3, c[0x0][0x398] ;  /* 0x0000e600ff037b82 */ /* 0x000e220000000800 */
[----:B------:R-:W1:Y:S01]  /*0020*/  LDCU.64 UR6, c[0x0][0x390] ;  /* 0x00007200ff0677ac */ /* 0x000e620008000a00 */
[----:B------:R-:W2:Y:S06]  /*0030*/  LDCU.64 UR12, c[0x0][0x358] ;  /* 0x00006b00ff0c77ac */ /* 0x000eac0008000a00 */
[----:B------:R-:W3:Y:S01]  /*0040*/  S2UR UR4, SR_CTAID.X ;  /* 0x00000000000479c3 */ /* 0x000ee20000002500 */
[----:B0-----:R-:W-:-:S04]  /*0050*/  IABS R7, R3 ;  /* 0x0000000300077213 */ /* 0x001fc80000000000 */
[----:B------:R-:W0:Y:S08]  /*0060*/  I2F.RP R0, R7 ;  /* 0x0000000700007306 */ /* 0x000e300000209400 */
[----:B0-----:R-:W0:Y:S02]  /*0070*/  MUFU.RCP R0, R0 ;  /* 0x0000000000007308 */ /* 0x001e240000001000 */
[----:B0-----:R-:W-:-:S02]  /*0080*/  IADD3 R4, PT, PT, R0, 0xffffffe, RZ ;  /* 0x0ffffffe00047810 */ /* 0x001fc40007ffe0ff */
[----:B------:R-:W-:-:S04]  /*0090*/  LOP3.LUT R0, R3, 0x280, RZ, 0x3c, !PT ;  /* 0x0000028003007812 */ /* 0x000fc800078e3cff */
[----:B------:R0:W4:Y:S01]  /*00a0*/  F2I.FTZ.U32.TRUNC.NTZ R5, R4 ;  /* 0x0000000400057305 */ /* 0x000122000021f000 */
[----:B------:R-:W-:Y:S02]  /*00b0*/  ISETP.GE.AND P2, PT, R0, RZ, PT ;  /* 0x000000ff0000720c */ /* 0x000fe40003f46270 */
[----:B------:R-:W3:Y:S01]  /*00c0*/  S2R R0, SR_TID.X ;  /* 0x0000000000007919 */ /* 0x000ee20000002100 */
[----:B0-----:R-:W-:Y:S01]  /*00d0*/  HFMA2 R4, -RZ, RZ, 0, 0 ;  /* 0x00000000ff047431 */ /* 0x001fe200000001ff */
[----:B----4-:R-:W-:-:S05]  /*00e0*/  IADD3 R2, PT, PT, RZ, -R5, RZ ;  /* 0x80000005ff027210 */ /* 0x010fca0007ffe0ff */
[----:B------:R-:W-:-:S04]  /*00f0*/  IMAD R9, R2, R7, RZ ;  /* 0x0000000702097224 */ /* 0x000fc800078e02ff */
[----:B------:R-:W-:-:S06]  /*0100*/  IMAD.HI.U32 R5, R5, R9, R4 ;  /* 0x0000000905057227 */ /* 0x000fcc00078e0004 */
[----:B------:R-:W-:-:S05]  /*0110*/  IMAD.HI.U32 R5, R5, 0x280, RZ ;  /* 0x0000028005057827 */ /* 0x000fca00078e00ff */
[----:B------:R-:W-:-:S05]  /*0120*/  IADD3 R2, PT, PT, -R5, RZ, RZ ;  /* 0x000000ff05027210 */ /* 0x000fca0007ffe1ff */
[----:B------:R-:W-:-:S05]  /*0130*/  IMAD R2, R7, R2, 0x280 ;  /* 0x0000028007027424 */ /* 0x000fca00078e0202 */
[----:B------:R-:W-:-:S13]  /*0140*/  ISETP.GT.U32.AND P1, PT, R7, R2, PT ;  /* 0x000000020700720c */ /* 0x000fda0003f24070 */
[-C--:B------:R-:W-:Y:S02]  /*0150*/  @!P1 IADD3 R2, PT, PT, R2, -R7.reuse, RZ ;  /* 0x8000000702029210 */ /* 0x080fe40007ffe0ff */
[----:B------:R-:W-:Y:S02]  /*0160*/  @!P1 IADD3 R5, PT, PT, R5, 0x1, RZ ;  /* 0x0000000105059810 */ /* 0x000fe40007ffe0ff */
[----:B------:R-:W-:Y:S02]  /*0170*/  ISETP.GE.U32.AND P0, PT, R2, R7, PT ;  /* 0x000000070200720c */ /* 0x000fe40003f06070 */
[----:B------:R-:W-:Y:S01]  /*0180*/  ISETP.NE.AND P1, PT, R3, RZ, PT ;  /* 0x000000ff0300720c */ /* 0x000fe20003f25270 */
[----:B------:R-:W3:Y:S10]  /*0190*/  LDC R7, c[0x0][0x360] ;  /* 0x0000d800ff077b82 */ /* 0x000ef40000000800 */
[----:B------:R-:W-:-:S05]  /*01a0*/  @P0 IADD3 R5, PT, PT, R5, 0x1, RZ ;  /* 0x0000000105050810 */ /* 0x000fca0007ffe0ff */
[----:B------:R-:W-:-:S05]  /*01b0*/  IMAD.MOV.U32 R11, RZ, RZ, R5 ;  /* 0x000000ffff0b7224 */ /* 0x000fca00078e0005 */
[----:B------:R-:W-:Y:S02]  /*01c0*/  @!P2 IADD3 R11, PT, PT, -R11, RZ, RZ ;  /* 0x000000ff0b0ba210 */ /* 0x000fe40007ffe1ff */
[----:B------:R-:W-:Y:S01]  /*01d0*/  @!P1 LOP3.LUT R11, RZ, R3, RZ, 0x33, !PT ;  /* 0x00000003ff0b9212 */ /* 0x000fe200078e33ff */
[----:B---3--:R-:W-:Y:S01]  /*01e0*/  IMAD R0, R7, UR4, R0 ;  /* 0x0000000407007c24 */ /* 0x008fe2000f8e0200 */
[----:B------:R-:W0:Y:S02]  /*01f0*/  LDCU UR4, c[0x0][0x39c] ;  /* 0x00007380ff0477ac */ /* 0x000e240008000800 */
[----:B------:R-:W-:-:S04]  /*0200*/  IABS R9, R11 ;  /* 0x0000000b00097213 */ /* 0x000fc80000000000 */
[----:B------:R-:W3:Y:S08]  /*0210*/  I2F.RP R2, R9 ;  /* 0x0000000900027306 */ /* 0x000ef00000209400 */
[----:B---3--:R-:W3:Y:S02]  /*0220*/  MUFU.RCP R2, R2 ;  /* 0x0000000200027308 */ /* 0x008ee40000001000 */
[----:B---3--:R-:W-:-:S02]  /*0230*/  IADD3 R4, PT, PT, R2, 0xffffffe, RZ ;  /* 0x0ffffffe02047810 */ /* 0x008fc40007ffe0ff */
[----:B------:R-:W-:-:S04]  /*0240*/  IABS R2, R0 ;  /* 0x0000000000027213 */ /* 0x000fc80000000000 */
[----:B------:R3:W4:Y:S02]  /*0250*/  F2I.FTZ.U32.TRUNC.NTZ R5, R4 ;  /* 0x0000000400057305 */ /* 0x000724000021f000 */
[----:B---3--:R-:W-:Y:S02]  /*0260*/  MOV R4, RZ ;  /* 0x000000ff00047202 */ /* 0x008fe40000000f00 */
[----:B----4-:R-:W-:-:S05]  /*0270*/  IADD3 R6, PT, PT, RZ, -R5, RZ ;  /* 0x80000005ff067210 */ /* 0x010fca0007ffe0ff */
[----:B------:R-:W-:Y:S01]  /*0280*/  IMAD R7, R6, R9, RZ ;  /* 0x0000000906077224 */ /* 0x000fe200078e02ff */
[----:B------:R-:W-:-:S03]  /*0290*/  IABS R6, R11 ;  /* 0x0000000b00067213 */ /* 0x000fc60000000000 */
[----:B------:R-:W-:Y:S01]  /*02a0*/  IMAD.HI.U32 R5, R5, R7, R4 ;  /* 0x0000000705057227 */ /* 0x000fe200078e0004 */
[----:B------:R-:W-:-:S05]  /*02b0*/  IADD3 R4, PT, PT, RZ, -R6, RZ ;  /* 0x80000006ff047210 */ /* 0x000fca0007ffe0ff */
        /* <DEDUP_REMOVED lines=13> */
[----:B0-----:R-:W-:-:S04]  /*0390*/  IMAD R5, R5, UR4, RZ ;  /* 0x0000000405057c24 */ /* 0x001fc8000f8e02ff */
[----:B------:R-:W-:-:S04]  /*03a0*/  IMAD R0, R11, R7, R0 ;  /* 0x000000070b007224 */ /* 0x000fc800078e0200 */
[----:B------:R-:W-:-:S04]  /*03b0*/  IMAD R3, R0, R3, RZ ;  /* 0x0000000300037224 */ /* 0x000fc800078e02ff */
[----:B------:R-:W-:-:S05]  /*03c0*/  IMAD.HI R0, R3, 0x66666667, RZ ;  /* 0x6666666703007827 */ /* 0x000fca00078e02ff */
[----:B------:R-:W-:-:S04]  /*03d0*/  SHF.R.S32.HI R7, RZ, 0x1, R0 ;  /* 0x00000001ff077819 */ /* 0x000fc80000011400 */
[----:B------:R-:W-:-:S05]  /*03e0*/  LEA.HI R0, R0, R7, RZ, 0x1 ;  /* 0x0000000700007211 */ /* 0x000fca00078f08ff */
[----:B------:R-:W-:-:S05]  /*03f0*/  IMAD R2, R0, -0x5, R3 ;  /* 0xfffffffb00027824 */ /* 0x000fca00078e0203 */
[----:B------:R-:W-:-:S04]  /*0400*/  LEA R7, R5, R2, 0xa ;  /* 0x0000000205077211 */ /* 0x000fc800078e50ff */
[----:B------:R-:W-:-:S04]  /*0410*/  LEA R7, R0, R7, 0x3 ;  /* 0x0000000700077211 */ /* 0x000fc800078e18ff */
[----:B------:R-:W-:-:S04]  /*0420*/  IADD3 R7, PT, PT, R7, 0x100, RZ ;  /* 0x0000010007077810 */ /* 0x000fc80007ffe0ff */
[----:B-1----:R-:W-:-:S04]  /*0430*/  IADD3 R8, P0, PT, R7, UR6, RZ ;  /* 0x0000000607087c10 */ /* 0x002fc8000ff1e0ff */
[----:B------:R-:W-:-:S05]  /*0440*/  LEA.HI.X.SX32 R9, R7, UR7, 0x1, P0 ;  /* 0x0000000707097c11 */ /* 0x000fca00080f0eff */
[----:B--2---:R-:W2:Y:S04]  /*0450*/  LDG.E.U8 R0, desc[UR12][R8.64] ;  /* 0x0000000c08007981 */ /* 0x004ea8000c1e1100 */
[----:B------:R-:W3:Y:S04]  /*0460*/  LDG.E.U8 R7, desc[UR12][R8.64+0x120200] ;  /* 0x1202000c08077981 */ /* 0x000ee8000c1e1100 */
[----:B------:R-:W4:Y:S04]  /*0470*/  LDG.E.U8 R2, desc[UR12][R8.64+0x90100] ;  /* 0x0901000c08027981 */ /* 0x000f28000c1e1100 */
[----:B------:R-:W5:Y:S04]  /*0480*/  LDG.E.U8 R14, desc[UR12][R8.64+0x1b0300] ;  /* 0x1b03000c080e7981 */ /* 0x000f68000c1e1100 */
[----:B------:R-:W5:Y:S04]  /*0490*/  LDG.E.U8 R4, desc[UR12][R8.64+0x240400] ;  /* 0x2404000c08047981 */ /* 0x000f68000c1e1100 */
[----:B------:R-:W5:Y:S04]  /*04a0*/  LDG.E.U8 R19, desc[UR12][R8.64+0x360600] ;  /* 0x3606000c08137981 */ /* 0x000f68000c1e1100 */
        /* <DEDUP_REMOVED lines=8> */
[----:B------:R-:W-:-:S04]  /*0530*/  @P2 IADD3 R7, PT, PT, -R7, 0x40, RZ ;  /* 0x0000004007072810 */ /* 0x000fc80007ffe1ff */
[----:B------:R-:W-:Y:S02]  /*0540*/  IADD3 R6, PT, PT, R0, R7, RZ ;  /* 0x0000000700067210 */ /* 0x000fe40007ffe0ff */
[----:B------:R-:W-:Y:S02]  /*0550*/  @P1 IADD3 R2, PT, PT, -R2, 0x40, RZ ;  /* 0x0000004002021810 */ /* 0x000fe40007ffe1ff */
        /* <DEDUP_REMOVED lines=8> */
[----:B-----5:R-:W-:Y:S02]  /*05e0*/  ISETP.GT.U32.AND P3, PT, R14, 0x3f, PT ;  /* 0x0000003f0e00780c */ /* 0x020fe40003f64070 */
[----:B------:R-:W-:Y:S02]  /*05f0*/  FSEL R28, |R8|, |R9|, P2 ;  /* 0x40000009081c7208 */ /* 0x000fe40001000200 */
[----:B------:R-:W-:Y:S02]  /*0600*/  ISETP.GT.U32.AND P4, PT, R4, 0x3f, PT ;  /* 0x0000003f0400780c */ /* 0x000fe40003f84070 */
[----:B------:R-:W-:Y:S02]  /*0610*/  ISETP.GT.U32.AND P6, PT, R19, 0x3f, PT ;  /* 0x0000003f1300780c */ /* 0x000fe40003fc4070 */
[----:B------:R-:W-:-:S05]  /*0620*/  ISETP.GT.U32.AND P1, PT, R17, 0x3f, PT ;  /* 0x0000003f1100780c */ /* 0x000fca0003f24070 */
[----:B------:R-:W-:Y:S01]  /*0630*/  @P3 IADD3 R14, PT, PT, -R14, 0x40, RZ ;  /* 0x000000400e0e3810 */ /* 0x000fe20007ffe1ff */
[----:B0-----:R-:W-:Y:S01]  /*0640*/  FFMA R0, -R12, R7, 1 ;  /* 0x3f8000000c007423 */ /* 0x001fe20000000107 */
[----:B------:R-:W0:Y:S03]  /*0650*/  FCHK P3, R28, R12 ;  /* 0x0000000c1c007302 */ /* 0x000e260000060000 */
[----:B------:R-:W-:Y:S01]  /*0660*/  FFMA R7, R7, R0, R7 ;  /* 0x0000000007077223 */ /* 0x000fe20000000007 */
[----:B------:R-:W-:Y:S02]  /*0670*/  ISETP.GT.U32.AND P5, PT, R13, 0x3f, PT ;  /* 0x0000003f0d00780c */ /* 0x000fe40003fa4070 */
[----:B------:R-:W-:Y:S01]  /*0680*/  ISETP.GT.U32.AND P0, PT, R10, 0x3f, PT ;  /* 0x0000003f0a00780c */ /* 0x000fe20003f04070 */
[----:B------:R-:W-:-:S04]  /*0690*/  FFMA R0, R28, R7, RZ ;  /* 0x000000071c007223 */ /* 0x000fc800000000ff */
[----:B------:R-:W-:Y:S01]  /*06a0*/  FFMA R2, -R12, R0, R28 ;  /* 0x000000000c027223 */ /* 0x000fe2000000011c */
[----:B------:R-:W-:Y:S02]  /*06b0*/  @P4 IADD3 R4, PT, PT, -R4, 0x40, RZ ;  /* 0x0000004004044810 */ /* 0x000fe40007ffe1ff */
[----:B------:R-:W-:Y:S01]  /*06c0*/  @P6 IADD3 R19, PT, PT, -R19, 0x40, RZ ;  /* 0x0000004013136810 */ /* 0x000fe20007ffe1ff */
[----:B------:R-:W-:Y:S01]  /*06d0*/  FFMA R16, R7, R2, R0 ;  /* 0x0000000207107223 */ /* 0x000fe20000000000 */
[----:B------:R-:W-:Y:S01]  /*06e0*/  @P1 IADD3 R17, PT, PT, -R17, 0x40, RZ ;  /* 0x0000004011111810 */ /* 0x000fe20007ffe1ff */
[----:B------:R-:W-:Y:S01]  /*06f0*/  FMUL R2, R8, R8 ;  /* 0x0000000808027220 */ /* 0x000fe20000400000 */
[----:B------:R-:W-:Y:S02]  /*0700*/  @P5 IADD3 R13, PT, PT, -R13, 0x40, RZ ;  /* 0x000000400d0d5810 */ /* 0x000fe40007ffe1ff */
[----:B------:R-:W-:Y:S01]  /*0710*/  @P0 IADD3 R10, PT, PT, -R10, 0x40, RZ ;  /* 0x000000400a0a0810 */ /* 0x000fe20007ffe1ff */
[----:B------:R-:W-:Y:S01]  /*0720*/  FFMA R7, R9, R9, R2 ;  /* 0x0000000909077223 */ /* 0x000fe20000000002 */
[----:B------:R-:W-:-:S02]  /*0730*/  I2FP.F32.S32 R11, R14 ;  /* 0x0000000e000b7245 */ /* 0x000fc40000201400 */
[----:B------:R-:W-:Y:S02]  /*0740*/  I2FP.F32.S32 R0, R4 ;  /* 0x0000000400007245 */ /* 0x000fe40000201400 */
[----:B------:R-:W-:Y:S02]  /*0750*/  I2FP.F32.S32 R15, R19 ;  /* 0x00000013000f7245 */ /* 0x000fe40000201400 */
[----:B------:R-:W-:Y:S01]  /*0760*/  I2FP.F32.S32 R17, R17 ;  /* 0x0000001100117245 */ /* 0x000fe20000201400 */
[----:B0-----:R-:W-:Y:S06]  /*0770*/  @!P3 BRA `(.L_x_107) ;  /* 0x000000000010b947 */ /* 0x001fec0003800000 */
[----:B------:R-:W-:Y:S02]  /*0780*/  MOV R2, R12 ;  /* 0x0000000c00027202 */ /* 0x000fe40000000f00 */
[----:B------:R-:W-:-:S07]  /*0790*/  MOV R4, 0x7b0 ;  /* 0x000007b000047802 */ /* 0x000fce0000000f00 */
[----:B------:R-:W-:Y:S05]  /*07a0*/  CALL.REL.NOINC `($__internal_3_$__cuda_sm3x_div_rn_noftz_f32_slowpath) ;  /* 0x0000004400e07944 */ /* 0x000fea0003c00000 */
[----:B------:R-:W-:-:S07]  /*07b0*/  IMAD.MOV.U32 R16, RZ, RZ, R2 ;  /* 0x000000ffff107224 */ /* 0x000fce00078e0002 */
.L_x_107:
[----:B------:R-:W-:Y:S05]  /*07c0*/  BSYNC.RECONVERGENT B2 ;  /* 0x0000000000027941 */ /* 0x000fea0003800200 */
.L_x_106:
[----:B------:R-:W-:Y:S02]  /*07d0*/  HFMA2 R21, -RZ, RZ, 0.89990234375, 10328 ;  /* 0x3b33710bff157431 */ /* 0x000fe400000001ff */
[----:B------:R-:W-:Y:S01]  /*07e0*/  FMUL R2, R16, R16 ;  /* 0x0000001010027220 */ /* 0x000fe20000400000 */
[----:B------:R-:W-:Y:S01]  /*07f0*/  MOV R4, 0x3f6ee581 ;  /* 0x3f6ee58100047802 */ /* 0x000fe20000000f00 */
[----:B------:R-:W-:Y:S01]  /*0800*/  BSSY.RECONVERGENT B0, `(.L_x_108) ;  /* 0x000002d000007945 */ /* 0x000fe20003800200 */
[----:B------:R-:W-:Y:S02]  /*0810*/  IADD3 R13, PT, PT, R14, R13, RZ ;  /* 0x0000000d0e0d7210 */ /* 0x000fe40007ffe0ff */
[----:B------:R-:W-:Y:S02]  /*0820*/  ISETP.GE.AND P0, PT, R8, RZ, PT ;  /* 0x000000ff0800720c */ /* 0x000fe40003f06270 */
[----:B------:R-:W-:Y:S01]  /*0830*/  I2FP.F32.S32 R14, R13 ;  /* 0x0000000d000e7245 */ /* 0x000fe20000201400 */
[----:B------:R-:W-:Y:S01]  /*0840*/  FFMA R21, R2, R21, -0.015681877732276916504 ;  /* 0xbc80774802157423 */ /* 0x000fe20000000015 */
[----:B------:R-:W-:Y:S01]  /*0850*/  FSETP.NEU.AND P3, PT, |R8|, |R9|, PT ;  /* 0x400000090800720b */ /* 0x000fe20003f6d200 */
[----:B------:R-:W-:-:S02]  /*0860*/  FADD R8, |R9|, |R8| ;  /* 0x4000000809087221 */ /* 0x000fc40000000200 */
[----:B------:R-:W-:Y:S01]  /*0870*/  FFMA R0, R14, -0.5, R0 ;  /* 0xbf0000000e007823 */ /* 0x000fe20000000000 */
[----:B------:R-:W-:Y:S01]  /*0880*/  FFMA R21, R2, R21, 0.042200751602649688721 ;  /* 0x3d2cdab202157423 */ /* 0x000fe20000000015 */
[----:B------:R-:W-:Y:S01]  /*0890*/  FSETP.NEU.AND P1, PT, R12, RZ, PT ;  /* 0x000000ff0c00720b */ /* 0x000fe20003f2d000 */
[----:B------:R-:W-:Y:S01]  /*08a0*/  FFMA R11, R14, -0.5, R11 ;  /* 0xbf0000000e0b7823 */ /* 0x000fe2000000000b */
[----:B------:R-:W-:Y:S01]  /*08b0*/  FMUL R12, R0, R0 ;  /* 0x00000000000c7220 */ /* 0x000fe20000400000 */
[----:B------:R-:W-:-:S04]  /*08c0*/  FFMA R21, R2, R21, -0.074792981147766113281 ;  /* 0xbd992d1002157423 */ /* 0x000fc80000000015 */
[----:B------:R-:W-:-:S04]  /*08d0*/  FFMA R21, R2, R21, 0.10640415549278259277 ;  /* 0x3dd9ea6c02157423 */ /* 0x000fc80000000015 */
[----:B------:R-:W-:-:S04]  /*08e0*/  FFMA R21, R2, R21, -0.14207722246646881104 ;  /* 0xbe117cb102157423 */ /* 0x000fc80000000015 */
[----:B------:R-:W-:-:S04]  /*08f0*/  FFMA R21, R2, R21, 0.19993925094604492188 ;  /* 0x3e4cbce002157423 */ /* 0x000fc80000000015 */
[----:B------:R-:W-:-:S04]  /*0900*/  FFMA R21, R2, R21, -0.33333197236061096191 ;  /* 0xbeaaaa7d02157423 */ /* 0x000fc80000000015 */
[----:B------:R-:W-:-:S04]  /*0910*/  FMUL R21, R2, R21 ;  /* 0x0000001502157220 */ /* 0x000fc80000400000 */
[----:B------:R-:W-:-:S04]  /*0920*/  FFMA R21, R21, R16, R16 ;  /* 0x0000001015157223 */ /* 0x000fc80000000010 */
[C---:B------:R-:W-:Y:S01]  /*0930*/  FFMA R2, R4.reuse, 1.6832555532455444336, -R21 ;  /* 0x3fd774eb04027823 */ /* 0x040fe20000000815 */
[----:B------:R-:W-:-:S04]  /*0940*/  FSEL R4, R4, 1.8663789033889770508, P2 ;  /* 0x3feee58104047808 */ /* 0x000fc80001000000 */
[-C--:B------:R-:W-:Y:S02]  /*0950*/  FSEL R2, R2, R21.reuse, P2 ;  /* 0x0000001502027208 */ /* 0x080fe40001000000 */
[----:B------:R-:W-:-:S05]  /*0960*/  FSEL R21, R21, -R21, P2 ;  /* 0x8000001515157208 */ /* 0x000fca0001000000 */
[----:B------:R-:W-:Y:S01]  /*0970*/  @!P0 FFMA R2, R4, 1.6832555532455444336, R21 ;  /* 0x3fd774eb04028823 */ /* 0x000fe20000000015 */
[----:B------:R-:W-:Y:S02]  /*0980*/  HFMA2 R4, -RZ, RZ, 2.04296875, -15.78125 ;  /* 0x4016cbe4ff047431 */ /* 0x000fe400000001ff */
[----:B------:R-:W-:-:S05]  /*0990*/  FFMA R21, R11, R11, R12 ;  /* 0x0000000b0b157223 */ /* 0x000fca000000000c */
[----:B------:R-:W-:Y:S02]  /*09a0*/  IADD3 R12, PT, PT, R21, -0xd000000, RZ ;  /* 0xf3000000150c7810 */ /* 0x000fe40007ffe0ff */
[----:B------:R-:W-:Y:S02]  /*09b0*/  @!P3 FSEL R2, R4, 0.78539818525314331055, !P0 ;  /* 0x3f490fdb0402b808 */ /* 0x000fe40004000000 */
[----:B------:R-:W-:Y:S01]  /*09c0*/  @!P1 FSEL R2, RZ, 3.1415927410125732422, P0 ;  /* 0x40490fdbff029808 */ /* 0x000fe20000000000 */
[----:B------:R0:W1:Y:S01]  /*09d0*/  MUFU.RSQ R4, R21 ;  /* 0x0000001500047308 */ /* 0x0000620000001400 */
[----:B------:R-:W-:Y:S02]  /*09e0*/  ISETP.GT.U32.AND P1, PT, R12, 0x727fffff, PT ;  /* 0x727fffff0c00780c */ /* 0x000fe40003f24070 */
[----:B------:R-:W-:Y:S02]  /*09f0*/  FSETP.NAN.AND P0, PT, R8, R8, PT ;  /* 0x000000080800720b */ /* 0x000fe40003f08000 */
[----:B------:R-:W-:Y:S01]  /*0a00*/  LOP3.LUT R13, R2, 0x80000000, R9, 0xb8, !PT ;  /* 0x80000000020d7812 */ /* 0x000fe200078eb809 */
[----:B------:R-:W-:-:S03]  /*0a10*/  FMUL R9, R14, 0.5 ;  /* 0x3f0000000e097820 */ /* 0x000fc60000400000 */
[----:B------:R-:W-:-:S05]  /*0a20*/  FSEL R13, R8, R13, P0 ;  /* 0x0000000d080d7208 */ /* 0x000fca0000000000 */
[----:B0-----:R-:W-:Y:S05]  /*0a30*/  @!P1 BRA `(.L_x_109) ;  /* 0x0000000000149947 */ /* 0x001fea0003800000 */
[----:B------:R-:W-:Y:S02]  /*0a40*/  MOV R2, R21 ;  /* 0x0000001500027202 */ /* 0x000fe40000000f00 */
[----:B------:R-:W-:-:S07]  /*0a50*/  MOV R20, 0xa70 ;  /* 0x00000a7000147802 */ /* 0x000fce0000000f00 */
[----:B-1----:R-:W-:Y:S05]  /*0a60*/  CALL.REL.NOINC `($__internal_2_$__cuda_sm20_sqrt_rn_f32_slowpath) ;  /* 0x0000004000dc7944 */ /* 0x002fea0003c00000 */
[----:B------:R-:W-:Y:S01]  /*0a70*/  MOV R8, R4 ;  /* 0x0000000400087202 */ /* 0x000fe20000000f00 */
[----:B------:R-:W-:Y:S06]  /*0a80*/  BRA `(.L_x_110) ;  /* 0x0000000000107947 */ /* 0x000fec0003800000 */
.L_x_109:
[----:B-1----:R-:W-:Y:S01]  /*0a90*/  FMUL.FTZ R8, R21, R4 ;  /* 0x0000000415087220 */ /* 0x002fe20000410000 */
[----:B------:R-:W-:-:S03]  /*0aa0*/  FMUL.FTZ R2, R4, 0.5 ;  /* 0x3f00000004027820 */ /* 0x000fc60000410000 */
[----:B------:R-:W-:-:S04]  /*0ab0*/  FFMA R21, -R8, R8, R21 ;  /* 0x0000000808157223 */ /* 0x000fc80000000115 */
[----:B------:R-:W-:-:S07]  /*0ac0*/  FFMA R8, R21, R2, R8 ;  /* 0x0000000215087223 */ /* 0x000fce0000000008 */
.L_x_110:
[----:B------:R-:W-:Y:S05]  /*0ad0*/  BSYNC.RECONVERGENT B0 ;  /* 0x0000000000007941 */ /* 0x000fea0003800200 */
.L_x_108:
[CC--:B------:R-:W-:Y:S01]  /*0ae0*/  FSETP.GT.AND P2, PT, |R11|.reuse, |R0|.reuse, PT ;  /* 0x400000000b00720b */ /* 0x0c0fe20003f44200 */
[----:B------:R-:W-:Y:S03]  /*0af0*/  BSSY.RECONVERGENT B2, `(.L_x_111) ;  /* 0x000000e000027945 */ /* 0x000fe60003800200 */
[----:B------:R-:W-:Y:S02]  /*0b00*/  FSEL R14, |R11|, |R0|, P2 ;  /* 0x400000000b0e7208 */ /* 0x000fe40001000200 */
[----:B------:R-:W-:Y:S02]  /*0b10*/  FSEL R28, |R0|, |R11|, P2 ;  /* 0x4000000b001c7208 */ /* 0x000fe40001000200 */
[----:B------:R-:W0:Y:S08]  /*0b20*/  MUFU.RCP R21, R14 ;  /* 0x0000000e00157308 */ /* 0x000e300000001000 */
[----:B------:R-:W1:Y:S01]  /*0b30*/  FCHK P0, R28, R14 ;  /* 0x0000000e1c007302 */ /* 0x000e620000000000 */
[----:B0-----:R-:W-:-:S04]  /*0b40*/  FFMA R2, -R14, R21, 1 ;  /* 0x3f8000000e027423 */ /* 0x001fc80000000115 */
[----:B------:R-:W-:-:S04]  /*0b50*/  FFMA R21, R21, R2, R21 ;  /* 0x0000000215157223 */ /* 0x000fc80000000015 */
[----:B------:R-:W-:-:S04]  /*0b60*/  FFMA R2, R28, R21, RZ ;  /* 0x000000151c027223 */ /* 0x000fc800000000ff */
[----:B------:R-:W-:-:S04]  /*0b70*/  FFMA R4, -R14, R2, R28 ;  /* 0x000000020e047223 */ /* 0x000fc8000000011c */
[----:B------:R-:W-:Y:S01]  /*0b80*/  FFMA R2, R21, R4, R2 ;  /* 0x0000000415027223 */ /* 0x000fe20000000002 */
[----:B-1----:R-:W-:Y:S06]  /*0b90*/  @!P0 BRA `(.L_x_112) ;  /* 0x00000000000c8947 */ /* 0x002fec0003800000 */
[----:B------:R-:W-:Y:S01]  /*0ba0*/  IMAD.MOV.U32 R2, RZ, RZ, R14 ;  /* 0x000000ffff027224 */ /* 0x000fe200078e000e */
[----:B------:R-:W-:-:S07]  /*0bb0*/  MOV R4, 0xbd0 ;  /* 0x00000bd000047802 */ /* 0x000fce0000000f00 */
[----:B------:R-:W-:Y:S05]  /*0bc0*/  CALL.REL.NOINC `($__internal_3_$__cuda_sm3x_div_rn_noftz_f32_slowpath) ;  /* 0x0000004000d87944 */ /* 0x000fea0003c00000 */
.L_x_112:
[----:B------:R-:W-:Y:S05]  /*0bd0*/  BSYNC.RECONVERGENT B2 ;  /* 0x0000000000027941 */ /* 0x000fea0003800200 */
.L_x_111:
[----:B------:R-:W-:Y:S02]  /*0be0*/  HFMA2 R21, -RZ, RZ, 0.89990234375, 10328 ;  /* 0x3b33710bff157431 */ /* 0x000fe400000001ff */
[----:B------:R-:W-:Y:S01]  /*0bf0*/  FMUL R4, R2, R2 ;  /* 0x0000000202047220 */ /* 0x000fe20000400000 */
[----:B------:R-:W-:Y:S01]  /*0c00*/  IADD3 R10, PT, PT, R19, R10, RZ ;  /* 0x0000000a130a7210 */ /* 0x000fe20007ffe0ff */
[----:B------:R-:W-:Y:S01]  /*0c10*/  HFMA2 R16, -RZ, RZ, 2.04296875, -15.78125 ;  /* 0x4016cbe4ff107431 */ /* 0x000fe200000001ff */
[C---:B------:R-:W-:Y:S01]  /*0c20*/  ISETP.GE.AND P0, PT, R0.reuse, RZ, PT ;  /* 0x000000ff0000720c */ /* 0x040fe20003f06270 */
[----:B------:R-:W-:Y:S01]  /*0c30*/  BSSY.RECONVERGENT B0, `(.L_x_113) ;  /* 0x000002a000007945 */ /* 0x000fe20003800200 */
[----:B------:R-:W-:Y:S02]  /*0c40*/  I2FP.F32.S32 R10, R10 ;  /* 0x0000000a000a7245 */ /* 0x000fe40000201400 */
[----:B------:R-:W-:Y:S01]  /*0c50*/  FSETP.NEU.AND P3, PT, |R0|, |R11|, PT ;  /* 0x4000000b0000720b */ /* 0x000fe20003f6d200 */
[----:B------:R-:W-:Y:S01]  /*0c60*/  FADD R0, |R11|, |R0| ;  /* 0x400000000b007221 */ /* 0x000fe20000000200 */
[----:B------:R-:W-:Y:S01]  /*0c70*/  FFMA R21, R4, R21, -0.015681877732276916504 ;  /* 0xbc80774804157423 */ /* 0x000fe20000000015 */
[----:B------:R-:W-:Y:S01]  /*0c80*/  FFMA R12, R10, -0.5, R17 ;  /* 0xbf0000000a0c7823 */ /* 0x000fe20000000011 */
[----:B------:R-:W-:Y:S01]  /*0c90*/  FSETP.NEU.AND P1, PT, R14, RZ, PT ;  /* 0x000000ff0e00720b */ /* 0x000fe20003f2d000 */
[----:B------:R-:W-:Y:S01]  /*0ca0*/  FFMA R15, R10, -0.5, R15 ;  /* 0xbf0000000a0f7823 */ /* 0x000fe2000000000f */
[----:B------:R-:W-:Y:S01]  /*0cb0*/  FFMA R21, R4, R21, 0.042200751602649688721 ;  /* 0x3d2cdab204157423 */ /* 0x000fe20000000015 */
[----:B------:R-:W-:-:S03]  /*0cc0*/  FMUL R14, R12, R12 ;  /* 0x0000000c0c0e7220 */ /* 0x000fc60000400000 */
[----:B------:R-:W-:-:S04]  /*0cd0*/  FFMA R21, R4, R21, -0.074792981147766113281 ;  /* 0xbd992d1004157423 */ /* 0x000fc80000000015 */
[----:B------:R-:W-:-:S04]  /*0ce0*/  FFMA R21, R4, R21, 0.10640415549278259277 ;  /* 0x3dd9ea6c04157423 */ /* 0x000fc80000000015 */
[----:B------:R-:W-:-:S04]  /*0cf0*/  FFMA R21, R4, R21, -0.14207722246646881104 ;  /* 0xbe117cb104157423 */ /* 0x000fc80000000015 */
[----:B------:R-:W-:-:S04]  /*0d00*/  FFMA R21, R4, R21, 0.19993925094604492188 ;  /* 0x3e4cbce004157423 */ /* 0x000fc80000000015 */
[----:B------:R-:W-:-:S04]  /*0d10*/  FFMA R21, R4, R21, -0.33333197236061096191 ;  /* 0xbeaaaa7d04157423 */ /* 0x000fc80000000015 */
[----:B------:R-:W-:Y:S01]  /*0d20*/  FMUL R21, R4, R21 ;  /* 0x0000001504157220 */ /* 0x000fe20000400000 */
[----:B------:R-:W-:-:S03]  /*0d30*/  MOV R4, 0x3f6ee581 ;  /* 0x3f6ee58100047802 */ /* 0x000fc60000000f00 */
[----:B------:R-:W-:-:S04]  /*0d40*/  FFMA R21, R21, R2, R2 ;  /* 0x0000000215157223 */ /* 0x000fc80000000002 */
[C---:B------:R-:W-:Y:S01]  /*0d50*/  FFMA R2, R4.reuse, 1.6832555532455444336, -R21 ;  /* 0x3fd774eb04027823 */ /* 0x040fe20000000815 */
[----:B------:R-:W-:-:S04]  /*0d60*/  FSEL R4, R4, 1.8663789033889770508, P2 ;  /* 0x3feee58104047808 */ /* 0x000fc80001000000 */
[-C--:B------:R-:W-:Y:S02]  /*0d70*/  FSEL R2, R2, R21.reuse, P2 ;  /* 0x0000001502027208 */ /* 0x080fe40001000000 */
[----:B------:R-:W-:-:S05]  /*0d80*/  FSEL R21, R21, -R21, P2 ;  /* 0x8000001515157208 */ /* 0x000fca0001000000 */
[----:B------:R-:W-:Y:S01]  /*0d90*/  @!P0 FFMA R2, R4, 1.6832555532455444336, R21 ;  /* 0x3fd774eb04028823 */ /* 0x000fe20000000015 */
[----:B------:R-:W-:Y:S01]  /*0da0*/  FFMA R4, R15, R15, R14 ;  /* 0x0000000f0f047223 */ /* 0x000fe2000000000e */
[----:B------:R-:W-:Y:S02]  /*0db0*/  @!P3 FSEL R2, R16, 0.78539818525314331055, !P0 ;  /* 0x3f490fdb1002b808 */ /* 0x000fe40004000000 */
[----:B------:R-:W-:Y:S01]  /*0dc0*/  @!P1 FSEL R2, RZ, 3.1415927410125732422, P0 ;  /* 0x40490fdbff029808 */ /* 0x000fe20000000000 */
[----:B------:R0:W1:Y:S01]  /*0dd0*/  MUFU.RSQ R17, R4 ;  /* 0x0000000400117308 */ /* 0x0000620000001400 */
[----:B------:R-:W-:Y:S02]  /*0de0*/  IADD3 R14, PT, PT, R4, -0xd000000, RZ ;  /* 0xf3000000040e7810 */ /* 0x000fe40007ffe0ff */
[----:B------:R-:W-:Y:S02]  /*0df0*/  FSETP.NAN.AND P0, PT, R0, R0, PT ;  /* 0x000000000000720b */ /* 0x000fe40003f08000 */
[----:B------:R-:W-:-:S02]  /*0e00*/  ISETP.GT.U32.AND P1, PT, R14, 0x727fffff, PT ;  /* 0x727fffff0e00780c */ /* 0x000fc40003f24070 */
[----:B------:R-:W-:-:S04]  /*0e10*/  LOP3.LUT R11, R2, 0x80000000, R11, 0xb8, !PT ;  /* 0x80000000020b7812 */ /* 0x000fc800078eb80b */
[----:B------:R-:W-:-:S07]  /*0e20*/  FSEL R14, R0, R11, P0 ;  /* 0x0000000b000e7208 */ /* 0x000fce0000000000 */
[----:B01----:R-:W-:Y:S05]  /*0e30*/  @!P1 BRA `(.L_x_114) ;  /* 0x0000000000149947 */ /* 0x003fea0003800000 */
[----:B------:R-:W-:Y:S02]  /*0e40*/  MOV R2, R4 ;  /* 0x0000000400027202 */ /* 0x000fe40000000f00 */
[----:B------:R-:W-:-:S07]  /*0e50*/  MOV R20, 0xe70 ;  /* 0x00000e7000147802 */ /* 0x000fce0000000f00 */
[----:B------:R-:W-:Y:S05]  /*0e60*/  CALL.REL.NOINC `($__internal_2_$__cuda_sm20_sqrt_rn_f32_slowpath) ;  /* 0x0000003c00dc7944 */ /* 0x000fea0003c00000 */
[----:B------:R-:W-:Y:S01]  /*0e70*/  MOV R11, R4 ;  /* 0x00000004000b7202 */ /* 0x000fe20000000f00 */
[----:B------:R-:W-:Y:S06]  /*0e80*/  BRA `(.L_x_115) ;  /* 0x0000000000107947 */ /* 0x000fec0003800000 */
.L_x_114:
[----:B------:R-:W-:Y:S01]  /*0e90*/  FMUL.FTZ R11, R4, R17 ;  /* 0x00000011040b7220 */ /* 0x000fe20000410000 */
[----:B------:R-:W-:-:S03]  /*0ea0*/  FMUL.FTZ R2, R17, 0.5 ;  /* 0x3f00000011027820 */ /* 0x000fc60000410000 */
[----:B------:R-:W-:-:S04]  /*0eb0*/  FFMA R0, -R11, R11, R4 ;  /* 0x0000000b0b007223 */ /* 0x000fc80000000104 */
[----:B------:R-:W-:-:S07]  /*0ec0*/  FFMA R11, R0, R2, R11 ;  /* 0x00000002000b7223 */ /* 0x000fce000000000b */
.L_x_115:
[----:B------:R-:W-:Y:S05]  /*0ed0*/  BSYNC.RECONVERGENT B0 ;  /* 0x0000000000007941 */ /* 0x000fea0003800200 */
.L_x_113:
        /* <DEDUP_REMOVED lines=15> */
.L_x_117:
[----:B------:R-:W-:Y:S05]  /*0fd0*/  BSYNC.RECONVERGENT B2 ;  /* 0x0000000000027941 */ /* 0x000fea0003800200 */
.L_x_116:
[----:B------:R-:W-:Y:S02]  /*0fe0*/  HFMA2 R17, -RZ, RZ, 0.89990234375, 10328 ;  /* 0x3b33710bff117431 */ /* 0x000fe400000001ff */
[----:B------:R-:W-:Y:S01]  /*0ff0*/  FMUL R4, R2, R2 ;  /* 0x0000000202047220 */ /* 0x000fe20000400000 */
[C---:B------:R-:W-:Y:S01]  /*1000*/  ISETP.GE.AND P0, PT, R12.reuse, RZ, PT ;  /* 0x000000ff0c00720c */ /* 0x040fe20003f06270 */
[----:B------:R-:W-:Y:S01]  /*1010*/  HFMA2 R19, -RZ, RZ, 0.95458984375, -112.625 ;  /* 0x3ba3d70aff137431 */ /* 0x000fe200000001ff */
[----:B------:R-:W-:Y:S01]  /*1020*/  MOV R16, 0x43480000 ;  /* 0x4348000000107802 */ /* 0x000fe20000000f00 */
[----:B------:R-:W-:Y:S01]  /*1030*/  BSSY.RECONVERGENT B2, `(.L_x_118) ;  /* 0x0000025000027945 */ /* 0x000fe20003800200 */
[----:B------:R-:W-:Y:S01]  /*1040*/  FSETP.NEU.AND P1, PT, |R12|, |R15|, PT ;  /* 0x4000000f0c00720b */ /* 0x000fe20003f2d200 */
[----:B------:R-:W-:Y:S01]  /*1050*/  FADD R12, |R15|, |R12| ;  /* 0x4000000c0f0c7221 */ /* 0x000fe20000000200 */
[----:B------:R-:W-:-:S04]  /*1060*/  FFMA R17, R4, R17, -0.015681877732276916504 ;  /* 0xbc80774804117423 */ /* 0x000fc80000000011 */
[----:B------:R-:W-:-:S04]  /*1070*/  FFMA R17, R4, R17, 0.042200751602649688721 ;  /* 0x3d2cdab204117423 */ /* 0x000fc80000000011 */
        /* <DEDUP_REMOVED lines=11> */
[----:B------:R-:W-:Y:S02]  /*1130*/  FSEL R17, R17, -R17, P2 ;  /* 0x8000001111117208 */ /* 0x000fe40001000000 */
[----:B------:R-:W-:Y:S02]  /*1140*/  FSETP.NEU.AND P2, PT, R0, RZ, PT ;  /* 0x000000ff0000720b */ /* 0x000fe40003f4d000 */
[----:B------:R-:W-:Y:S01]  /*1150*/  I2FP.F32.S32 R0, R3 ;  /* 0x0000000300007245 */ /* 0x000fe20000201400 */
[----:B------:R-:W-:Y:S01]  /*1160*/  @!P0 FFMA R2, R4, 1.6832555532455444336, R17 ;  /* 0x3fd774eb04028823 */ /* 0x000fe20000000011 */
[----:B------:R-:W-:Y:S01]  /*1170*/  FFMA R4, R19, -R16, 1 ;  /* 0x3f80000013047423 */ /* 0x000fe20000000810 */
[----:B------:R-:W-:Y:S02]  /*1180*/  HFMA2 R16, -RZ, RZ, 2.04296875, -15.78125 ;  /* 0x4016cbe4ff107431 */ /* 0x000fe400000001ff */
[----:B------:R-:W-:Y:S01]  /*1190*/  FMUL R28, R0, -2.7000000476837158203 ;  /* 0xc02ccccd001c7820 */ /* 0x000fe20000400000 */
[----:B------:R-:W-:-:S04]  /*11a0*/  FFMA R17, R4, R19, 0.0049999998882412910461 ;  /* 0x3ba3d70a04117423 */ /* 0x000fc80000000013 */
[----:B------:R-:W-:Y:S01]  /*11b0*/  FFMA R4, R28, R17, RZ ;  /* 0x000000111c047223 */ /* 0x000fe200000000ff */
[----:B------:R-:W-:Y:S01]  /*11c0*/  @!P1 FSEL R2, R16, 0.78539818525314331055, !P0 ;  /* 0x3f490fdb10029808 */ /* 0x000fe20004000000 */
[----:B------:R-:W0:Y:S01]  /*11d0*/  FCHK P1, R28, 200 ;  /* 0x434800001c007902 */ /* 0x000e220000020000 */
[----:B------:R-:W-:Y:S01]  /*11e0*/  @!P2 FSEL R2, RZ, 3.1415927410125732422, P0 ;  /* 0x40490fdbff02a808 */ /* 0x000fe20000000000 */
[----:B------:R-:W-:Y:S01]  /*11f0*/  FFMA R16, R4, -200, R28 ;  /* 0xc348000004107823 */ /* 0x000fe2000000001c */
[----:B------:R-:W-:Y:S02]  /*1200*/  FSETP.NAN.AND P0, PT, R12, R12, PT ;  /* 0x0000000c0c00720b */ /* 0x000fe40003f08000 */
[----:B------:R-:W-:Y:S01]  /*1210*/  LOP3.LUT R15, R2, 0x80000000, R15, 0xb8, !PT ;  /* 0x80000000020f7812 */ /* 0x000fe200078eb80f */
[----:B------:R-:W-:-:S03]  /*1220*/  FFMA R2, R17, R16, R4 ;  /* 0x0000001011027223 */ /* 0x000fc60000000004 */
[----:B------:R-:W-:Y:S01]  /*1230*/  FSEL R15, R12, R15, P0 ;  /* 0x0000000f0c0f7208 */ /* 0x000fe20000000000 */
[----:B0-----:R-:W-:Y:S06]  /*1240*/  @!P1 BRA `(.L_x_119) ;  /* 0x00000000000c9947 */ /* 0x001fec0003800000 */
[----:B------:R-:W-:Y:S02]  /*1250*/  MOV R2, 0x43480000 ;  /* 0x4348000000027802 */ /* 0x000fe40000000f00 */
[----:B------:R-:W-:-:S07]  /*1260*/  MOV R4, 0x1280 ;  /* 0x0000128000047802 */ /* 0x000fce0000000f00 */
[----:B------:R-:W-:Y:S05]  /*1270*/  CALL.REL.NOINC `($__internal_3_$__cuda_sm3x_div_rn_noftz_f32_slowpath) ;  /* 0x0000003c002c7944 */ /* 0x000fea0003c00000 */
.L_x_119:
[----:B------:R-:W-:Y:S05]  /*1280*/  BSYNC.RECONVERGENT B2 ;  /* 0x0000000000027941 */ /* 0x000fea0003800200 */
.L_x_118:
[----:B------:R-:W-:Y:S01]  /*1290*/  FADD R13, R13, R2 ;  /* 0x000000020d0d7221 */ /* 0x000fe20000000000 */
[----:B------:R-:W-:Y:S03]  /*12a0*/  BSSY.RECONVERGENT B0, `(.L_x_120) ;  /* 0x0000037000007945 */ /* 0x000fe60003800200 */
[C---:B------:R-:W-:Y:S01]  /*12b0*/  FADD R16, |R13|.reuse, -RZ ;  /* 0x800000ff0d107221 */ /* 0x040fe20000000200 */
[----:B------:R-:W-:-:S13]  /*12c0*/  FSETP.GEU.AND P0, PT, |R13|, 6.283184051513671875, PT ;  /* 0x40c90fd80d00780b */ /* 0x000fda0003f0e200 */
        /* <DEDUP_REMOVED lines=23> */
.L_x_124:
[----:B------:R-:W-:Y:S05]  /*1440*/  BSYNC.RECONVERGENT B1 ;  /* 0x0000000000017941 */ /* 0x000fea0003800200 */
.L_x_123:
[----:B------:R-:W-:Y:S01]  /*1450*/  FFMA R16, R17, -6.283184051513671875, R16 ;  /* 0xc0c90fd811107823 */ /* 0x000fe20000000010 */
[----:B------:R-:W-:Y:S06]  /*1460*/  BRA `(.L_x_121) ;  /* 0x0000000000687947 */ /* 0x000fec0003800000 */
.L_x_122:
        /* <DEDUP_REMOVED lines=10> */
.L_x_127:
        /* <DEDUP_REMOVED lines=13> */
.L_x_126:
[----:B------:R-:W-:Y:S05]  /*15e0*/  BSYNC.RECONVERGENT B1 ;  /* 0x0000000000017941 */ /* 0x000fea0003800200 */
.L_x_125:
[----:B------:R-:W-:-:S04]  /*15f0*/  FMUL R17, R2, 1.1920928955078125e-07 ;  /* 0x3400000002117820 */ /* 0x000fc80000400000 */
[----:B------:R-:W-:-:S07]  /*1600*/  FMUL R16, R16, R17 ;  /* 0x0000001110107220 */ /* 0x000fce0000400000 */
.L_x_121:
[----:B------:R-:W-:Y:S05]  /*1610*/  BSYNC.RECONVERGENT B0 ;  /* 0x0000000000007941 */ /* 0x000fea0003800200 */
.L_x_120:
[----:B------:R-:W-:Y:S01]  /*1620*/  HFMA2 R2, -RZ, RZ, 0.95458984375, -112.625 ;  /* 0x3ba3d70aff027431 */ /* 0x000fe200000001ff */
[----:B------:R-:W-:Y:S01]  /*1630*/  MOV R17, 0x43480000 ;  /* 0x4348000000117802 */ /* 0x000fe20000000f00 */
[----:B------:R-:W-:Y:S01]  /*1640*/  FMUL R28, R0, -2.5499999523162841797 ;  /* 0xc0233333001c7820 */ /* 0x000fe20000400000 */
[C---:B------:R-:W-:Y:S01]  /*1650*/  FSETP.NAN.AND P0, PT, |R16|.reuse, |R16|, PT ;  /* 0x400000101000720b */ /* 0x040fe20003f08200 */
[----:B------:R-:W-:Y:S01]  /*1660*/  BSSY.RECONVERGENT B2, `(.L_x_128) ;  /* 0x000000d000027945 */ /* 0x000fe20003800200 */
[C---:B------:R-:W-:Y:S01]  /*1670*/  LOP3.LUT R13, R16.reuse, 0x80000000, R13, 0xb8, !PT ;  /* 0x80000000100d7812 */ /* 0x040fe200078eb80d */
[----:B------:R-:W0:Y:S03]  /*1680*/  FCHK P1, R28, 200 ;  /* 0x434800001c007902 */ /* 0x000e260000020000 */
[----:B------:R-:W-:Y:S01]  /*1690*/  FSEL R16, R16, R13, P0 ;  /* 0x0000000d10107208 */ /* 0x000fe20000000000 */
[----:B------:R-:W-:-:S04]  /*16a0*/  FFMA R17, R2, -R17, 1 ;  /* 0x3f80000002117423 */ /* 0x000fc80000000811 */
[----:B------:R-:W-:-:S04]  /*16b0*/  FFMA R2, R17, R2, 0.0049999998882412910461 ;  /* 0x3ba3d70a11027423 */ /* 0x000fc80000000002 */
[----:B------:R-:W-:-:S04]  /*16c0*/  FFMA R17, R2, R28, RZ ;  /* 0x0000001c02117223 */ /* 0x000fc800000000ff */
[----:B------:R-:W-:-:S04]  /*16d0*/  FFMA R4, R17, -200, R28 ;  /* 0xc348000011047823 */ /* 0x000fc8000000001c */
[----:B------:R-:W-:Y:S01]  /*16e0*/  FFMA R2, R2, R4, R17 ;  /* 0x0000000402027223 */ /* 0x000fe20000000011 */
[----:B0-----:R-:W-:Y:S06]  /*16f0*/  @!P1 BRA `(.L_x_129) ;  /* 0x00000000000c9947 */ /* 0x001fec0003800000 */
[----:B------:R-:W-:Y:S01]  /*1700*/  IMAD.MOV.U32 R2, RZ, RZ, 0x43480000 ;  /* 0x43480000ff027424 */ /* 0x000fe200078e00ff */
[----:B------:R-:W-:-:S07]  /*1710*/  MOV R4, 0x1730 ;  /* 0x0000173000047802 */ /* 0x000fce0000000f00 */
[----:B------:R-:W-:Y:S05]  /*1720*/  CALL.REL.NOINC `($__internal_3_$__cuda_sm3x_div_rn_noftz_f32_slowpath) ;  /* 0x0000003800007944 */ /* 0x000fea0003c00000 */
.L_x_129:
[----:B------:R-:W-:Y:S05]  /*1730*/  BSYNC.RECONVERGENT B2 ;  /* 0x0000000000027941 */ /* 0x000fea0003800200 */
.L_x_128:
        /* <DEDUP_REMOVED lines=27> */
.L_x_134:
[----:B------:R-:W-:Y:S05]  /*18f0*/  BSYNC.RECONVERGENT B1 ;  /* 0x0000000000017941 */ /* 0x000fea0003800200 */
.L_x_133:
[----:B------:R-:W-:Y:S01]  /*1900*/  FFMA R13, R2, -6.283184051513671875, R13 ;  /* 0xc0c90fd8020d7823 */ /* 0x000fe2000000000d */
[----:B------:R-:W-:Y:S06]  /*1910*/  BRA `(.L_x_131) ;  /* 0x0000000000687947 */ /* 0x000fec0003800000 */
.L_x_132:
[C---:B------:R-:W-:Y:S01]  /*1920*/  LOP3.LUT R2, R13.reuse, 0xff800000, RZ, 0xc0, !PT ;  /* 0xff8000000d027812 */ /* 0x040fe200078ec0ff */
[----:B------:R-:W-:Y:S01]  /*1930*/  BSSY.RECONVERGENT B1, `(.L_x_135) ;  /* 0x0000016000017945 */ /* 0x000fe20003800200 */
[C---:B------:R-:W-:Y:S02]  /*1940*/  ISETP.GT.U32.AND P0, PT, R13.reuse, 0x7f7fffff, PT ;  /* 0x7f7fffff0d00780c */ /* 0x040fe40003f04070 */
[----:B------:R-:W-:Y:S02]  /*1950*/  IADD3 R4, PT, PT, R2, -0x40800000, RZ ;  /* 0xbf80000002047810 */ /* 0x000fe40007ffe0ff */
[----:B------:R-:W-:Y:S02]  /*1960*/  LOP3.LUT R2, R13, 0x7fffff, RZ, 0xc0, !PT ;  /* 0x007fffff0d027812 */ /* 0x000fe400078ec0ff */
[----:B------:R-:W-:Y:S02]  /*1970*/  ISETP.NE.AND P1, PT, R4, RZ, PT ;  /* 0x000000ff0400720c */ /* 0x000fe40003f25270 */
[----:B------:R-:W-:-:S02]  /*1980*/  MOV R18, 0x7fffffff ;  /* 0x7fffffff00127802 */ /* 0x000fc40000000f00 */
[----:B------:R-:W-:Y:S02]  /*1990*/  LOP3.LUT R2, R2, 0x3f800000, RZ, 0xfc, !PT ;  /* 0x3f80000002027812 */ /* 0x000fe400078efcff */
[----:B------:R-:W-:-:S07]  /*19a0*/  FSEL R18, R18, 33554432, P0 ;  /* 0x4c00000012127808 */ /* 0x000fce0000000000 */
[----:B------:R-:W-:Y:S05]  /*19b0*/  @!P1 BRA `(.L_x_136) ;  /* 0x0000000000349947 */ /* 0x000fea0003800000 */
.L_x_137:
        /* <DEDUP_REMOVED lines=13> */
.L_x_136:
[----:B------:R-:W-:Y:S05]  /*1a90*/  BSYNC.RECONVERGENT B1 ;  /* 0x0000000000017941 */ /* 0x000fea0003800200 */
.L_x_135:
[----:B------:R-:W-:-:S04]  /*1aa0*/  FMUL R13, R2, 1.1920928955078125e-07 ;  /* 0x34000000020d7820 */ /* 0x000fc80000400000 */
[----:B------:R-:W-:-:S07]  /*1ab0*/  FMUL R13, R18, R13 ;  /* 0x0000000d120d7220 */ /* 0x000fce0000400000 */
.L_x_131:
[----:B------:R-:W-:Y:S05]  /*1ac0*/  BSYNC.RECONVERGENT B0 ;  /* 0x0000000000007941 */ /* 0x000fea0003800200 */
.L_x_130:
[----:B------:R-:W-:Y:S02]  /*1ad0*/  HFMA2 R17, -RZ, RZ, 3.640625, 0 ;  /* 0x43480000ff117431 */ /* 0x000fe400000001ff */
[----:B------:R-:W-:Y:S01]  /*1ae0*/  FMUL R28, R0, -1.0499999523162841797 ;  /* 0xbf866666001c7820 */ /* 0x000fe20000400000 */
[----:B------:R-:W-:Y:S01]  /*1af0*/  IMAD.MOV.U32 R2, RZ, RZ, 0x3ba3d70a ;  /* 0x3ba3d70aff027424 */ /* 0x000fe200078e00ff */
[C---:B------:R-:W-:Y:S01]  /*1b00*/  FSETP.NAN.AND P0, PT, |R13|.reuse, |R13|, PT ;  /* 0x4000000d0d00720b */ /* 0x040fe20003f08200 */
[----:B------:R-:W-:Y:S01]  /*1b10*/  BSSY.RECONVERGENT B2, `(.L_x_138) ;  /* 0x000000d000027945 */ /* 0x000fe20003800200 */
[----:B------:R-:W0:Y:S01]  /*1b20*/  FCHK P1, R28, 200 ;  /* 0x434800001c007902 */ /* 0x000e220000020000 */
[----:B------:R-:W-:Y:S01]  /*1b30*/  LOP3.LUT R12, R13, 0x80000000, R14, 0xb8, !PT ;  /* 0x800000000d0c7812 */ /* 0x000fe200078eb80e */
[----:B------:R-:W-:-:S03]  /*1b40*/  FFMA R17, R2, -R17, 1 ;  /* 0x3f80000002117423 */ /* 0x000fc60000000811 */
[----:B------:R-:W-:Y:S01]  /*1b50*/  FSEL R12, R13, R12, P0 ;  /* 0x0000000c0d0c7208 */ /* 0x000fe20000000000 */
[----:B------:R-:W-:-:S04]  /*1b60*/  FFMA R2, R17, R2, 0.0049999998882412910461 ;  /* 0x3ba3d70a11027423 */ /* 0x000fc80000000002 */
[----:B------:R-:W-:-:S04]  /*1b70*/  FFMA R17, R2, R28, RZ ;  /* 0x0000001c02117223 */ /* 0x000fc800000000ff */
[----:B------:R-:W-:-:S04]  /*1b80*/  FFMA R4, R17, -200, R28 ;  /* 0xc348000011047823 */ /* 0x000fc8000000001c */
[----:B------:R-:W-:Y:S01]  /*1b90*/  FFMA R2, R2, R4, R17 ;  /* 0x0000000402027223 */ /* 0x000fe20000000011 */
[----:B0-----:R-:W-:Y:S06]  /*1ba0*/  @!P1 BRA `(.L_x_139) ;  /* 0x00000000000c9947 */ /* 0x001fec0003800000 */
[----:B------:R-:W-:Y:S02]  /*1bb0*/  MOV R2, 0x43480000 ;  /* 0x4348000000027802 */ /* 0x000fe40000000f00 */
[----:B------:R-:W-:-:S07]  /*1bc0*/  MOV R4, 0x1be0 ;  /* 0x00001be000047802 */ /* 0x000fce0000000f00 */
[----:B------:R-:W-:Y:S05]  /*1bd0*/  CALL.REL.NOINC `($__internal_3_$__cuda_sm3x_div_rn_noftz_f32_slowpath) ;  /* 0x0000003000d47944 */ /* 0x000fea0003c00000 */
.L_x_139:
[----:B------:R-:W-:Y:S05]  /*1be0*/  BSYNC.RECONVERGENT B2 ;  /* 0x0000000000027941 */ /* 0x000fea0003800200 */
.L_x_138:
        /* <DEDUP_REMOVED lines=27> */
.L_x_144:
[----:B------:R-:W-:Y:S05]  /*1da0*/  BSYNC.RECONVERGENT B1 ;  /* 0x0000000000017941 */ /* 0x000fea0003800200 */
.L_x_143:
[----:B------:R-:W-:Y:S01]  /*1db0*/  FFMA R2, R13, -6.283184051513671875, R2 ;  /* 0xc0c90fd80d027823 */ /* 0x000fe20000000002 */
[----:B------:R-:W-:Y:S06]  /*1dc0*/  BRA `(.L_x_141) ;  /* 0x0000000000687947 */ /* 0x000fec0003800000 */
.L_x_142:
        /* <DEDUP_REMOVED lines=10> */
.L_x_147:
        /* <DEDUP_REMOVED lines=13> */
.L_x_146:
[----:B------:R-:W-:Y:S05]  /*1f40*/  BSYNC.RECONVERGENT B1 ;  /* 0x0000000000017941 */ /* 0x000fea0003800200 */
.L_x_145:
[----:B------:R-:W-:-:S04]  /*1f50*/  FMUL R13, R4, 1.1920928955078125e-07 ;  /* 0x34000000040d7820 */ /* 0x000fc80000400000 */
[----:B------:R-:W-:-:S07]  /*1f60*/  FMUL R2, R18, R13 ;  /* 0x0000000d12027220 */ /* 0x000fce0000400000 */
.L_x_141:
[----:B------:R-:W-:Y:S05]  /*1f70*/  BSYNC.RECONVERGENT B0 ;  /* 0x0000000000007941 */ /* 0x000fea0003800200 */
.L_x_140:
[C---:B------:R-:W-:Y:S01]  /*1f80*/  FSETP.NAN.AND P0, PT, |R2|.reuse, |R2|, PT ;  /* 0x400000020200720b */ /* 0x040fe20003f08200 */
[----:B------:R-:W-:Y:S01]  /*1f90*/  HFMA2 R4, -RZ, RZ, 1.4833984375, 1.798828125 ;  /* 0x3def3f32ff047431 */ /* 0x000fe200000001ff */
[----:B------:R-:W-:Y:S01]  /*1fa0*/  LOP3.LUT R13, R2, 0x80000000, R15, 0xb8, !PT ;  /* 0x80000000020d7812 */ /* 0x000fe200078eb80f */
[----:B------:R-:W-:Y:S01]  /*1fb0*/  HFMA2 R24, -RZ, RZ, 0, 0 ;  /* 0x00000000ff187431 */ /* 0x000fe200000001ff */
[----:B------:R-:W-:Y:S01]  /*1fc0*/  FSETP.GEU.AND P1, PT, R16, RZ, PT ;  /* 0x000000ff1000720b */ /* 0x000fe20003f2e000 */
[----:B------:R-:W-:Y:S01]  /*1fd0*/  UMOV UR4, URZ ;  /* 0x000000ff00047c82 */ /* 0x000fe20008000000 */
[----:B------:R-:W-:Y:S02]  /*1fe0*/  FSEL R13, R2, R13, P0 ;  /* 0x0000000d020d7208 */ /* 0x000fe40000000000 */
[----:B------:R-:W-:Y:S02]  /*1ff0*/  FSETP.GEU.AND P0, PT, R12, RZ, PT ;  /* 0x000000ff0c00720b */ /* 0x000fe40003f0e000 */
[----:B------:R-:W-:-:S02]  /*2000*/  FSETP.GEU.AND P2, PT, R13, RZ, PT ;  /* 0x000000ff0d00720b */ /* 0x000fc40003f4e000 */
[----:B------:R-:W-:Y:S02]  /*2010*/  MOV R21, 0x3ee98af0 ;  /* 0x3ee98af000157802 */ /* 0x000fe40000000f00 */
[----:B------:R-:W-:-:S03]  /*2020*/  MOV R26, 0x7f7fffff ;  /* 0x7f7fffff001a7802 */ /* 0x000fc60000000f00 */
[----:B------:R-:W-:-:S04]  /*2030*/  @!P1 FADD R16, R16, 6.283184051513671875 ;  /* 0x40c90fd810109421 */ /* 0x000fc80000000000 */
[----:B------:R-:W-:Y:S01]  /*2040*/  FADD R14, RZ, R16 ;  /* 0x00000010ff0e7221 */ /* 0x000fe20000000000 */
[C---:B------:R-:W-:Y:S01]  /*2050*/  FADD R15, R16.reuse, 6.283184051513671875 ;  /* 0x40c90fd8100f7421 */ /* 0x040fe20000000000 */
[----:B------:R-:W-:Y:S01]  /*2060*/  @!P2 FADD R13, R13, 6.283184051513671875 ;  /* 0x40c90fd80d0da421 */ /* 0x000fe20000000000 */
[C---:B------:R-:W-:Y:S01]  /*2070*/  FADD R2, R16.reuse, 12.56636810302734375 ;  /* 0x41490fd810027421 */ /* 0x040fe20000000000 */
[C---:B------:R-:W-:Y:S01]  /*2080*/  FADD R17, R16.reuse, 18.849552154541015625 ;  /* 0x4196cbe210117421 */ /* 0x040fe20000000000 */
[C---:B------:R-:W-:Y:S01]  /*2090*/  FADD R18, R16.reuse, 25.1327362060546875 ;  /* 0x41c90fd810127421 */ /* 0x040fe20000000000 */
[----:B------:R-:W-:Y:S01]  /*20a0*/  FADD R19, R16, 31.415920257568359375 ;  /* 0x41fb53ce10137421 */ /* 0x000fe20000000000 */
[----:B------:R-:W-:Y:S01]  /*20b0*/  FADD R20, RZ, R13 ;  /* 0x0000000dff147221 */ /* 0x000fe20000000000 */
[-C--:B------:R-:W-:Y:S01]  /*20c0*/  FFMA R14, R14, R4.reuse, -0.30000001192092895508 ;  /* 0xbe99999a0e0e7423 */ /* 0x080fe20000000004 */
[-C--:B------:R-:W-:Y:S01]  /*20d0*/  FFMA R15, R15, R4.reuse, -0.30000001192092895508 ;  /* 0xbe99999a0f0f7423 */ /* 0x080fe20000000004 */
[-C--:B------:R-:W-:Y:S01]  /*20e0*/  FFMA R16, R2, R4.reuse, -0.30000001192092895508 ;  /* 0xbe99999a02107423 */ /* 0x080fe20000000004 */
[-C--:B------:R-:W-:Y:S01]  /*20f0*/  FFMA R17, R17, R4.reuse, -0.30000001192092895508 ;  /* 0xbe99999a11117423 */ /* 0x080fe20000000004 */
[-C--:B------:R-:W-:Y:S01]  /*2100*/  FFMA R18, R18, R4.reuse, -0.30000001192092895508 ;  /* 0xbe99999a12127423 */ /* 0x080fe20000000004 */
[----:B------:R-:W-:Y:S01]  /*2110*/  FFMA R19, R19, R4, -0.30000001192092895508 ;  /* 0xbe99999a13137423 */ /* 0x000fe20000000004 */
[----:B------:R-:W-:Y:S01]  /*2120*/  FFMA R20, R20, R21, -1.0529999732971191406 ;  /* 0xbf86c8b414147423 */ /* 0x000fe20000000015 */
[----:B------:R-:W-:-:S07]  /*2130*/  @!P0 FADD R12, R12, 6.283184051513671875 ;  /* 0x40c90fd80c0c8421 */ /* 0x000fce0000000000 */
.L_x_172:
[----:B------:R-:W-:Y:S01]  /*2140*/  I2FP.F32.U32 R2, UR4 ;  /* 0x0000000400027c45 */ /* 0x000fe20008201000 */
[----:B------:R-:W-:Y:S01]  /*2150*/  IMAD.MOV.U32 R4, RZ, RZ, 0x40400000 ;  /* 0x40400000ff047424 */ /* 0x000fe200078e00ff */
[----:B------:R-:W-:Y:S01]  /*2160*/  MOV R25, 0x3eaaaaab ;  /* 0x3eaaaaab00197802 */ /* 0x000fe20000000f00 */
[----:B------:R-:W-:Y:S01]  /*2170*/  UIADD3 UR4, UPT, UPT, UR4, 0x1, URZ ;  /* 0x0000000104047890 */ /* 0x000fe2000fffe0ff */
[----:B------:R-:W-:Y:S01]  /*2180*/  BSSY.RECONVERGENT B2, `(.L_x_148) ;  /* 0x0000013000027945 */ /* 0x000fe20003800200 */
[----:B------:R-:W-:Y:S01]  /*2190*/  FADD R21, R2, R2 ;  /* 0x0000000202157221 */ /* 0x000fe20000000000 */
[----:B------:R-:W-:Y:S01]  /*21a0*/  MOV R2, 0x3dfd96b0 ;  /* 0x3dfd96b000027802 */ /* 0x000fe20000000f00 */
[----:B------:R-:W-:Y:S02]  /*21b0*/  UISETP.NE.AND UP0, UPT, UR4, 0x6, UPT ;  /* 0x000000060400788c */ /* 0x000fe4000bf05270 */
[----:B------:R-:W-:-:S04]  /*21c0*/  FFMA R21, R21, 3.1415920257568359375, R12 ;  /* 0x40490fd815157823 */ /* 0x000fc8000000000c */
[----:B------:R-:W-:Y:S01]  /*21d0*/  FFMA R21, R21, R2, -0.35699999332427978516 ;  /* 0xbeb6c8b415157423 */ /* 0x000fe20000000002 */
[----:B------:R-:W-:-:S03]  /*21e0*/  FFMA R2, R25, -R4, 1 ;  /* 0x3f80000019027423 */ /* 0x000fc60000000804 */
[----:B------:R-:W-:Y:S01]  /*21f0*/  FADD R23, R14, R21 ;  /* 0x000000150e177221 */ /* 0x000fe20000000000 */
[----:B------:R-:W-:-:S03]  /*2200*/  FFMA R25, R2, R25, 0.3333333432674407959 ;  /* 0x3eaaaaab02197423 */ /* 0x000fc60000000019 */
[----:B------:R-:W-:-:S04]  /*2210*/  FADD R28, R20, R23 ;  /* 0x00000017141c7221 */ /* 0x000fc80000000000 */
[----:B------:R-:W0:Y:S01]  /*2220*/  FCHK P0, R28, 3 ;  /* 0x404000001c007902 */ /* 0x000e220000000000 */
[----:B------:R-:W-:-:S04]  /*2230*/  FFMA R2, R28, R25, RZ ;  /* 0x000000191c027223 */ /* 0x000fc800000000ff */
[----:B------:R-:W-:-:S04]  /*2240*/  FFMA R4, R2, -3, R28 ;  /* 0xc040000002047823 */ /* 0x000fc8000000001c */
[----:B------:R-:W-:Y:S01]  /*2250*/  FFMA R25, R25, R4, R2 ;  /* 0x0000000419197223 */ /* 0x000fe20000000002 */
[----:B0-----:R-:W-:Y:S06]  /*2260*/  @!P0 BRA `(.L_x_149) ;  /* 0x0000000000108947 */ /* 0x001fec0003800000 */
[----:B------:R-:W-:Y:S01]  /*2270*/  HFMA2 R2, -RZ, RZ, 2.125, 0 ;  /* 0x40400000ff027431 */ /* 0x000fe200000001ff */
[----:B------:R-:W-:-:S07]  /*2280*/  MOV R4, 0x22a0 ;  /* 0x000022a000047802 */ /* 0x000fce0000000f00 */
[----:B------:R-:W-:Y:S05]  /*2290*/  CALL.REL.NOINC `($__internal_3_$__cuda_sm3x_div_rn_noftz_f32_slowpath) ;  /* 0x0000002c00247944 */ /* 0x000fea0003c00000 */
[----:B------:R-:W-:-:S07]  /*22a0*/  MOV R25, R2 ;  /* 0x0000000200197202 */ /* 0x000fce0000000f00 */
.L_x_149:
[----:B------:R-:W-:Y:S05]  /*22b0*/  BSYNC.RECONVERGENT B2 ;  /* 0x0000000000027941 */ /* 0x000fea0003800200 */
.L_x_148:
[--C-:B------:R-:W-:Y:S01]  /*22c0*/  FADD R4, R21, -R25.reuse ;  /* 0x8000001915047221 */ /* 0x100fe20000000000 */
[----:B------:R-:W-:Y:S01]  /*22d0*/  FADD R2, R14, -R25 ;  /* 0x800000190e027221 */ /* 0x000fe20000000000 */
[----:B------:R-:W-:Y:S01]  /*22e0*/  HFMA2 R22, -RZ, RZ, 1.666015625, -0.052093505859375 ;  /* 0x3eaaaaabff167431 */ /* 0x000fe200000001ff */
[----:B------:R-:W-:Y:S01]  /*22f0*/  MOV R27, 0x40400000 ;  /* 0x40400000001b7802 */ /* 0x000fe20000000f00 */
[----:B------:R-:W-:Y:S01]  /*2300*/  FMUL R23, R4, R4 ;  /* 0x0000000404177220 */ /* 0x000fe20000400000 */
[----:B------:R-:W-:Y:S03]  /*2310*/  BSSY.RECONVERGENT B2, `(.L_x_150) ;  /* 0x000000f000027945 */ /* 0x000fe60003800200 */
[----:B------:R-:W-:Y:S01]  /*2320*/  FFMA R23, R2, R2, R23 ;  /* 0x0000000202177223 */ /* 0x000fe20000000017 */
[----:B------:R-:W-:Y:S01]  /*2330*/  FADD R2, R20, -R25 ;  /* 0x8000001914027221 */ /* 0x000fe20000000000 */
        /* <DEDUP_REMOVED lines=10> */
[----:B------:R-:W-:Y:S05]  /*23e0*/  CALL.REL.NOINC `($__internal_3_$__cuda_sm3x_div_rn_noftz_f32_slowpath) ;  /* 0x0000002800d07944 */ /* 0x000fea0003c00000 */
[----:B------:R-:W-:-:S07]  /*23f0*/  MOV R23, R2 ;  /* 0x0000000200177202 */ /* 0x000fce0000000f00 */
.L_x_151:
[----:B------:R-:W-:Y:S05]  /*2400*/  BSYNC.RECONVERGENT B2 ;  /* 0x0000000000027941 */ /* 0x000fea0003800200 */
.L_x_150:
        /* <DEDUP_REMOVED lines=19> */
.L_x_153:
[----:B------:R-:W-:Y:S05]  /*2540*/  BSYNC.RECONVERGENT B2 ;  /* 0x0000000000027941 */ /* 0x000fea0003800200 */
.L_x_152:
        /* <DEDUP_REMOVED lines=20> */
.L_x_155:
[----:B------:R-:W-:Y:S05]  /*2690*/  BSYNC.RECONVERGENT B2 ;  /* 0x0000000000027941 */ /* 0x000fea0003800200 */
.L_x_154:
        /* <DEDUP_REMOVED lines=19> */
.L_x_157:
[----:B------:R-:W-:Y:S05]  /*27d0*/  BSYNC.RECONVERGENT B2 ;  /* 0x0000000000027941 */ /* 0x000fea0003800200 */
.L_x_156:
        /* <DEDUP_REMOVED lines=20> */
.L_x_159:
[----:B------:R-:W-:Y:S05]  /*2920*/  BSYNC.RECONVERGENT B2 ;  /* 0x0000000000027941 */ /* 0x000fea0003800200 */
.L_x_158:
        /* <DEDUP_REMOVED lines=19> */
.L_x_161:
[----:B------:R-:W-:Y:S05]  /*2a60*/  BSYNC.RECONVERGENT B2 ;  /* 0x0000000000027941 */ /* 0x000fea0003800200 */
.L_x_160:
        /* <DEDUP_REMOVED lines=20> */
.L_x_163:
[----:B------:R-:W-:Y:S05]  /*2bb0*/  BSYNC.RECONVERGENT B2 ;  /* 0x0000000000027941 */ /* 0x000fea0003800200 */
.L_x_162:
        /* <DEDUP_REMOVED lines=19> */
.L_x_165:
[----:B------:R-:W-:Y:S05]  /*2cf0*/  BSYNC.RECONVERGENT B2 ;  /* 0x0000000000027941 */ /* 0x000fea0003800200 */
.L_x_164:
        /* <DEDUP_REMOVED lines=20> */
.L_x_167:
[----:B------:R-:W-:Y:S05]  /*2e40*/  BSYNC.RECONVERGENT B2 ;  /* 0x0000000000027941 */ /* 0x000fea0003800200 */
.L_x_166:
        /* <DEDUP_REMOVED lines=19> */
.L_x_169:
[----:B------:R-:W-:Y:S05]  /*2f80*/  BSYNC.RECONVERGENT B2 ;  /* 0x0000000000027941 */ /* 0x000fea0003800200 */
.L_x_168:
        /* <DEDUP_REMOVED lines=19> */
.L_x_171:
[----:B------:R-:W-:Y:S05]  /*30c0*/  BSYNC.RECONVERGENT B2 ;  /* 0x0000000000027941 */ /* 0x000fea0003800200 */
.L_x_170:
[----:B------:R-:W-:-:S04]  /*30d0*/  FSETP.GEU.AND P0, PT, R2, R26, PT ;  /* 0x0000001a0200720b */ /* 0x000fc80003f0e000 */
[----:B------:R-:W-:Y:S02]  /*30e0*/  FSEL R24, R25, R24, !P0 ;  /* 0x0000001819187208 */ /* 0x000fe40004000000 */
[----:B------:R-:W-:Y:S01]  /*30f0*/  FSEL R26, R2, R26, !P0 ;  /* 0x0000001a021a7208 */ /* 0x000fe20004000000 */
[----:B------:R-:W-:Y:S06]  /*3100*/  BRA.U UP0, `(.L_x_172) ;  /* 0xfffffff1000c7547 */ /* 0x000fec000b83ffff */
[----:B------:R-:W-:Y:S02]  /*3110*/  HFMA2 R21, -RZ, RZ, 1.7275390625, -0.0002117156982421875 ;  /* 0x3ee98af0ff157431 */ /* 0x000fe400000001ff */
[----:B------:R-:W-:Y:S01]  /*3120*/  FADD R20, R13, 6.283184051513671875 ;  /* 0x40c90fd80d147421 */ /* 0x000fe20000000000 */
[----:B------:R-:W-:-:S03]  /*3130*/  UMOV UR4, URZ ;  /* 0x000000ff00047c82 */ /* 0x000fc60008000000 */
[----:B------:R-:W-:-:S07]  /*3140*/  FFMA R20, R20, R21, -1.0529999732971191406 ;  /* 0xbf86c8b414147423 */ /* 0x000fce0000000015 */
.L_x_197:
[----:B------:R-:W-:Y:S01]  /*3150*/  I2FP.F32.U32 R2, UR4 ;  /* 0x0000000400027c45 */ /* 0x000fe20008201000 */
[----:B------:R-:W-:Y:S01]  /*3160*/  IMAD.MOV.U32 R4, RZ, RZ, 0x3eaaaaab ;  /* 0x3eaaaaabff047424 */ /* 0x000fe200078e00ff */
[----:B------:R-:W-:Y:S01]  /*3170*/  MOV R23, 0x40400000 ;  /* 0x4040000000177802 */ /* 0x000fe20000000f00 */
[----:B------:R-:W-:Y:S01]  /*3180*/  UIADD3 UR4, UPT, UPT, UR4, 0x1, URZ ;  /* 0x0000000104047890 */ /* 0x000fe2000fffe0ff */
[----:B------:R-:W-:Y:S01]  /*3190*/  BSSY.RECONVERGENT B2, `(.L_x_173) ;  /* 0x0000013000027945 */ /* 0x000fe20003800200 */
[----:B------:R-:W-:Y:S01]  /*31a0*/  FADD R13, R2, R2 ;  /* 0x00000002020d7221 */ /* 0x000fe20000000000 */
[----:B------:R-:W-:Y:S01]  /*31b0*/  MOV R2, 0x3dfd96b0 ;  /* 0x3dfd96b000027802 */ /* 0x000fe20000000f00 */
[----:B------:R-:W-:Y:S01]  /*31c0*/  FFMA R23, R4, -R23, 1 ;  /* 0x3f80000004177423 */ /* 0x000fe20000000817 */
[----:B------:R-:W-:Y:S01]  /*31d0*/  UISETP.NE.AND UP0, UPT, UR4, 0x6, UPT ;  /* 0x000000060400788c */ /* 0x000fe2000bf05270 */
[----:B------:R-:W-:-:S04]  /*31e0*/  FFMA R13, R13, 3.1415920257568359375, R12 ;  /* 0x40490fd80d0d7823 */ /* 0x000fc8000000000c */
[----:B------:R-:W-:-:S04]  /*31f0*/  FFMA R13, R13, R2, -0.35699999332427978516 ;  /* 0xbeb6c8b40d0d7423 */ /* 0x000fc80000000002 */
[----:B------:R-:W-:-:S04]  /*3200*/  FADD R21, R14, R13 ;  /* 0x0000000d0e157221 */ /* 0x000fc80000000000 */
[----:B------:R-:W-:Y:S01]  /*3210*/  FADD R28, R20, R21 ;  /* 0x00000015141c7221 */ /* 0x000fe20000000000 */
[----:B------:R-:W-:-:S03]  /*3220*/  FFMA R21, R23, R4, 0.3333333432674407959 ;  /* 0x3eaaaaab17157423 */ /* 0x000fc60000000004 */
        /* <DEDUP_REMOVED lines=9> */
.L_x_174:
[----:B------:R-:W-:Y:S05]  /*32c0*/  BSYNC.RECONVERGENT B2 ;  /* 0x0000000000027941 */ /* 0x000fea0003800200 */
.L_x_173:
        /* <DEDUP_REMOVED lines=20> */
.L_x_176:
[----:B------:R-:W-:Y:S05]  /*3410*/  BSYNC.RECONVERGENT B2 ;  /* 0x0000000000027941 */ /* 0x000fea0003800200 */
.L_x_175:
        /* <DEDUP_REMOVED lines=19> */
.L_x_178:
[----:B------:R-:W-:Y:S05]  /*3550*/  BSYNC.RECONVERGENT B2 ;  /* 0x0000000000027941 */ /* 0x000fea0003800200 */
.L_x_177:
        /* <DEDUP_REMOVED lines=20> */
.L_x_180:
[----:B------:R-:W-:Y:S05]  /*36a0*/  BSYNC.RECONVERGENT B2 ;  /* 0x0000000000027941 */ /* 0x000fea0003800200 */
.L_x_179:
        /* <DEDUP_REMOVED lines=19> */
.L_x_182:
[----:B------:R-:W-:Y:S05]  /*37e0*/  BSYNC.RECONVERGENT B2 ;  /* 0x0000000000027941 */ /* 0x000fea0003800200 */
.L_x_181:
        /* <DEDUP_REMOVED lines=20> */
.L_x_184:
[----:B------:R-:W-:Y:S05]  /*3930*/  BSYNC.RECONVERGENT B2 ;  /* 0x0000000000027941 */ /* 0x000fea0003800200 */
.L_x_183:
        /* <DEDUP_REMOVED lines=19> */
.L_x_186:
[----:B------:R-:W-:Y:S05]  /*3a70*/  BSYNC.RECONVERGENT B2 ;  /* 0x0000000000027941 */ /* 0x000fea0003800200 */
.L_x_185:
        /* <DEDUP_REMOVED lines=20> */
.L_x_188:
[----:B------:R-:W-:Y:S05]  /*3bc0*/  BSYNC.RECONVERGENT B2 ;  /* 0x0000000000027941 */ /* 0x000fea0003800200 */
.L_x_187:
        /* <DEDUP_REMOVED lines=19> */
.L_x_190:
[----:B------:R-:W-:Y:S05]  /*3d00*/  BSYNC.RECONVERGENT B2 ;  /* 0x0000000000027941 */ /* 0x000fea0003800200 */
.L_x_189:
        /* <DEDUP_REMOVED lines=20> */
.L_x_192:
[----:B------:R-:W-:Y:S05]  /*3e50*/  BSYNC.RECONVERGENT B2 ;  /* 0x0000000000027941 */ /* 0x000fea0003800200 */
.L_x_191:
        /* <DEDUP_REMOVED lines=19> */
.L_x_194:
[----:B------:R-:W-:Y:S05]  /*3f90*/  BSYNC.RECONVERGENT B2 ;  /* 0x0000000000027941 */ /* 0x000fea0003800200 */
.L_x_193:
        /* <DEDUP_REMOVED lines=19> */
.L_x_196:
[----:B------:R-:W-:Y:S05]  /*40d0*/  BSYNC.RECONVERGENT B2 ;  /* 0x0000000000027941 */ /* 0x000fea0003800200 */
.L_x_195:
[----:B------:R-:W-:-:S04]  /*40e0*/  FSETP.GEU.AND P0, PT, R2, R26, PT ;  /* 0x0000001a0200720b */ /* 0x000fc80003f0e000 */
[----:B------:R-:W-:Y:S02]  /*40f0*/  FSEL R24, R21, R24, !P0 ;  /* 0x0000001815187208 */ /* 0x000fe40004000000 */
[----:B------:R-:W-:Y:S01]  /*4100*/  FSEL R26, R2, R26, !P0 ;  /* 0x0000001a021a7208 */ /* 0x000fe20004000000 */
[----:B------:R-:W-:Y:S06]  /*4110*/  BRA.U UP0, `(.L_x_197) ;  /* 0xfffffff1000c7547 */ /* 0x000fec000b83ffff */
[----:B------:R-:W-:Y:S02]  /*4120*/  HFMA2 R2, -RZ, RZ, 1.666015625, -0.052093505859375 ;  /* 0x3eaaaaabff027431 */ /* 0x000fe400000001ff */
[----:B------:R-:W-:Y:S01]  /*4130*/  FFMA R9, R6, 0.5, R9 ;  /* 0x3f00000006097823 */ /* 0x000fe20000000009 */
[----:B------:R-:W-:Y:S01]  /*4140*/  IMAD.MOV.U32 R13, RZ, RZ, 0x40400000 ;  /* 0x40400000ff0d7424 */ /* 0x000fe200078e00ff */
[----:B------:R-:W-:Y:S02]  /*4150*/  BSSY.RECONVERGENT B2, `(.L_x_198) ;  /* 0x000000d000027945 */ /* 0x000fe40003800200 */
[----:B------:R-:W-:-:S04]  /*4160*/  FFMA R28, R10, 0.5, R9 ;  /* 0x3f0000000a1c7823 */ /* 0x000fc80000000009 */
[----:B------:R-:W0:Y:S01]  /*4170*/  FCHK P0, R28, 3 ;  /* 0x404000001c007902 */ /* 0x000e220000000000 */
[----:B------:R-:W-:-:S04]  /*4180*/  FFMA R13, R2, -R13, 1 ;  /* 0x3f800000020d7423 */ /* 0x000fc8000000080d */
        /* <DEDUP_REMOVED lines=9> */
.L_x_199:
[----:B------:R-:W-:Y:S05]  /*4220*/  BSYNC.RECONVERGENT B2 ;  /* 0x0000000000027941 */ /* 0x000fea0003800200 */
.L_x_198:
        /* <DEDUP_REMOVED lines=12> */
[----:B------:R-:W-:Y:S05]  /*42f0*/  CALL.REL.NOINC `($__internal_3_$__cuda_sm3x_div_rn_noftz_f32_slowpath) ;  /* 0x0000000c000c7944 */ /* 0x000fea0003c00000 */
[----:B------:R-:W-:-:S07]  /*4300*/  MOV R13, R2 ;  /* 0x00000002000d7202 */ /* 0x000fce0000000f00 */
.L_x_201:
[----:B------:R-:W-:Y:S05]  /*4310*/  BSYNC.RECONVERGENT B2 ;  /* 0x0000000000027941 */ /* 0x000fea0003800200 */
.L_x_200:
        /* <DEDUP_REMOVED lines=13> */
.L_x_203:
[----:B------:R-:W-:Y:S05]  /*43f0*/  BSYNC.RECONVERGENT B2 ;  /* 0x0000000000027941 */ /* 0x000fea0003800200 */
.L_x_202:
[----:B------:R-:W-:Y:S02]  /*4400*/  HFMA2 R4, -RZ, RZ, 3.8125, 0 ;  /* 0x43a00000ff047431 */ /* 0x000fe400000001ff */
[----:B------:R-:W-:Y:S02]  /*4410*/  IMAD.MOV.U32 R13, RZ, RZ, 0x3b4ccccd ;  /* 0x3b4ccccdff0d7424 */ /* 0x000fe400078e00ff */
[----:B------:R-:W-:Y:S01]  /*4420*/  FMUL R9, R24, 1000 ;  /* 0x447a000018097820 */ /* 0x000fe20000400000 */
[----:B------:R-:W0:Y:S01]  /*4430*/  FCHK P0, R0, 320 ;  /* 0x43a0000000007902 */ /* 0x000e220000000000 */
[----:B------:R-:W-:Y:S01]  /*4440*/  FMUL R2, R2, 1000 ;  /* 0x447a000002027820 */ /* 0x000fe20000400000 */
[----:B------:R-:W-:Y:S01]  /*4450*/  BSSY.RECONVERGENT B2, `(.L_x_204) ;  /* 0x000000d000027945 */ /* 0x000fe20003800200 */
[----:B------:R-:W-:-:S05]  /*4460*/  FFMA R4, R13, -R4, 1 ;  /* 0x3f8000000d047423 */ /* 0x000fca0000000804 */
[----:B------:R-:W1:Y:S01]  /*4470*/  F2I.U32.TRUNC.NTZ R9, R9 ;  /* 0x0000000900097305 */ /* 0x000e62000020f000 */
[----:B------:R-:W-:-:S04]  /*4480*/  FFMA R13, R4, R13, 0.0031250000465661287308 ;  /* 0x3b4ccccd040d7423 */ /* 0x000fc8000000000d */
[----:B------:R-:W-:-:S03]  /*4490*/  FFMA R4, R0, R13, RZ ;  /* 0x0000000d00047223 */ /* 0x000fc600000000ff */
[----:B------:R2:W3:Y:S01]  /*44a0*/  F2I.U32.TRUNC.NTZ R6, |R2| ;  /* 0x4000000200067305 */ /* 0x0004e2000020f000 */
[----:B------:R-:W-:-:S04]  /*44b0*/  FFMA R10, R4, -320, R0 ;  /* 0xc3a00000040a7823 */ /* 0x000fc80000000000 */
[----:B--2---:R-:W-:Y:S01]  /*44c0*/  FFMA R2, R13, R10, R4 ;  /* 0x0000000a0d027223 */ /* 0x004fe20000000004 */
[----:B01----:R-:W-:Y:S06]  /*44d0*/  @!P0 BRA `(.L_x_205) ;  /* 0x0000000000108947 */ /* 0x003fec0003800000 */
[----:B------:R-:W-:Y:S02]  /*44e0*/  MOV R28, R0 ;  /* 0x00000000001c7202 */ /* 0x000fe40000000f00 */
[----:B------:R-:W-:Y:S02]  /*44f0*/  MOV R2, 0x43a00000 ;  /* 0x43a0000000027802 */ /* 0x000fe40000000f00 */
[----:B------:R-:W-:-:S07]  /*4500*/  MOV R4, 0x4520 ;  /* 0x0000452000047802 */ /* 0x000fce0000000f00 */
[----:B---3--:R-:W-:Y:S05]  /*4510*/  CALL.REL.NOINC `($__internal_3_$__cuda_sm3x_div_rn_noftz_f32_slowpath) ;  /* 0x0000000800847944 */ /* 0x008fea0003c00000 */
.L_x_205:
[----:B------:R-:W-:Y:S05]  /*4520*/  BSYNC.RECONVERGENT B2 ;  /* 0x0000000000027941 */ /* 0x000fea0003800200 */
.L_x_204:
[----:B------:R-:W-:Y:S01]  /*4530*/  HFMA2 R0, -RZ, RZ, 3.78125, 0 ;  /* 0x43900000ff007431 */ /* 0x000fe200000001ff */
[----:B------:R-:W-:Y:S01]  /*4540*/  MOV R13, 0x3b638e39 ;  /* 0x3b638e39000d7802 */ /* 0x000fe20000000f00 */
[----:B------:R-:W-:Y:S01]  /*4550*/  BSSY.RECONVERGENT B2, `(.L_x_206) ;  /* 0x000000d000027945 */ /* 0x000fe20003800200 */
[----:B------:R-:W-:-:S04]  /*4560*/  I2FP.F32.S32 R28, R5 ;  /* 0x00000005001c7245 */ /* 0x000fc80000201400 */
[----:B------:R-:W0:Y:S01]  /*4570*/  FCHK P0, R28, 288 ;  /* 0x439000001c007902 */ /* 0x000e220000000000 */
[----:B------:R-:W-:-:S04]  /*4580*/  FFMA R0, R13, -R0, 1 ;  /* 0x3f8000000d007423 */ /* 0x000fc80000000800 */
[----:B------:R-:W-:Y:S01]  /*4590*/  FFMA R13, R0, R13, 0.0034722222480922937393 ;  /* 0x3b638e39000d7423 */ /* 0x000fe2000000000d */
[----:B------:R-:W-:-:S03]  /*45a0*/  FADD R0, R2, -1 ;  /* 0xbf80000002007421 */ /* 0x000fc60000000000 */
[----:B------:R-:W-:-:S04]  /*45b0*/  FFMA R4, R28, R13, RZ ;  /* 0x0000000d1c047223 */ /* 0x000fc800000000ff */
[----:B------:R-:W-:-:S04]  /*45c0*/  FFMA R10, R4, -288, R28 ;  /* 0xc3900000040a7823 */ /* 0x000fc8000000001c */
[----:B------:R-:W-:Y:S01]  /*45d0*/  FFMA R2, R13, R10, R4 ;  /* 0x0000000a0d027223 */ /* 0x000fe20000000004 */
[----:B0-----:R-:W-:Y:S06]  /*45e0*/  @!P0 BRA `(.L_x_207) ;  /* 0x00000000000c8947 */ /* 0x001fec0003800000 */
[----:B------:R-:W-:Y:S02]  /*45f0*/  MOV R2, 0x43900000 ;  /* 0x4390000000027802 */ /* 0x000fe40000000f00 */
[----:B------:R-:W-:-:S07]  /*4600*/  MOV R4, 0x4620 ;  /* 0x0000462000047802 */ /* 0x000fce0000000f00 */
[----:B---3--:R-:W-:Y:S05]  /*4610*/  CALL.REL.NOINC `($__internal_3_$__cuda_sm3x_div_rn_noftz_f32_slowpath) ;  /* 0x0000000800447944 */ /* 0x008fea0003c00000 */
.L_x_207:
[----:B------:R-:W-:Y:S05]  /*4620*/  BSYNC.RECONVERGENT B2 ;  /* 0x0000000000027941 */ /* 0x000fea0003800200 */
.L_x_206:
[----:B------:R-:W-:Y:S01]  /*4630*/  IADD3 R4, PT, PT, R7, -0xd000000, RZ ;  /* 0xf300000007047810 */ /* 0x000fe20007ffe0ff */
[----:B------:R-:W-:Y:S01]  /*4640*/  FADD R2, R2, -1 ;  /* 0xbf80000002027421 */ /* 0x000fe20000000000 */
[----:B------:R-:W-:Y:S01]  /*4650*/  BSSY.RECONVERGENT B0, `(.L_x_208) ;  /* 0x0000011000007945 */ /* 0x000fe20003800200 */
[----:B------:R-:W-:Y:S02]  /*4660*/  FSETP.GEU.AND P1, PT, R26, 0.050000000745058059692, PT ;  /* 0x3d4ccccd1a00780b */ /* 0x000fe40003f2e000 */
[----:B------:R-:W-:Y:S01]  /*4670*/  ISETP.GT.U32.AND P0, PT, R4, 0x727fffff, PT ;  /* 0x727fffff0400780c */ /* 0x000fe20003f04070 */
[----:B------:R-:W-:Y:S02]  /*4680*/  FMUL R13, R2, R2 ;  /* 0x00000002020d7220 */ /* 0x000fe40000400000 */
[----:B------:R0:W1:Y:S02]  /*4690*/  MUFU.RSQ R2, R7 ;  /* 0x0000000700027308 */ /* 0x0000640000001400 */
[----:B------:R-:W-:-:S05]  /*46a0*/  FFMA R13, R0, R0, R13 ;  /* 0x00000000000d7223 */ /* 0x000fca000000000d */
[----:B------:R-:W-:-:S03]  /*46b0*/  FSETP.GEU.AND P2, PT, R13, 1, PT ;  /* 0x3f8000000d00780b */ /* 0x000fc60003f4e000 */
[----:B0-----:R-:W-:Y:S10]  /*46c0*/  @!P0 BRA `(.L_x_209) ;  /* 0x0000000000148947 */ /* 0x001ff40003800000 */
[----:B-1----:R-:W-:Y:S01]  /*46d0*/  IMAD.MOV.U32 R2, RZ, RZ, R7 ;  /* 0x000000ffff027224 */ /* 0x002fe200078e0007 */
[----:B------:R-:W-:-:S07]  /*46e0*/  MOV R20, 0x4700 ;  /* 0x0000470000147802 */ /* 0x000fce0000000f00 */
[----:B---3--:R-:W-:Y:S05]  /*46f0*/  CALL.REL.NOINC `($__internal_2_$__cuda_sm20_sqrt_rn_f32_slowpath) ;  /* 0x0000000400b87944 */ /* 0x008fea0003c00000 */
[----:B------:R-:W-:Y:S01]  /*4700*/  MOV R7, R4 ;  /* 0x0000000400077202 */ /* 0x000fe20000000f00 */
[----:B------:R-:W-:Y:S06]  /*4710*/  BRA `(.L_x_210) ;  /* 0x0000000000107947 */ /* 0x000fec0003800000 */
.L_x_209:
[----:B-1----:R-:W-:Y:S01]  /*4720*/  FMUL.FTZ R0, R7, R2 ;  /* 0x0000000207007220 */ /* 0x002fe20000410000 */
[----:B------:R-:W-:-:S03]  /*4730*/  FMUL.FTZ R2, R2, 0.5 ;  /* 0x3f00000002027820 */ /* 0x000fc60000410000 */
[----:B------:R-:W-:-:S04]  /*4740*/  FFMA R7, -R0, R0, R7 ;  /* 0x0000000000077223 */ /* 0x000fc80000000107 */
[----:B------:R-:W-:-:S07]  /*4750*/  FFMA R7, R7, R2, R0 ;  /* 0x0000000207077223 */ /* 0x000fce0000000000 */
.L_x_210:
[----:B------:R-:W-:Y:S05]  /*4760*/  BSYNC.RECONVERGENT B0 ;  /* 0x0000000000007941 */ /* 0x000fea0003800200 */
.L_x_208:
[----:B------:R-:W0:Y:S01]  /*4770*/  LDC.64 R12, c[0x0][0x398] ;  /* 0x0000e600ff0c7b82 */ /* 0x000e220000000a00 */
[----:B------:R-:W-:Y:S01]  /*4780*/  FADD R8, R7, R8 ;  /* 0x0000000807087221 */ /* 0x000fe20000000000 */
[----:B0-----:R-:W-:-:S04]  /*4790*/  VIMNMX R13, PT, PT, R12, R13, PT ;  /* 0x0000000d0c0d7248 */ /* 0x001fc80003fe0100 */
[----:B------:R-:W-:-:S13]  /*47a0*/  ISETP.GE.AND P0, PT, R13, 0x1, PT ;  /* 0x000000010d00780c */ /* 0x000fda0003f06270 */
[----:B------:R-:W-:Y:S05]  /*47b0*/  @!P0 EXIT ;  /* 0x000000000000894d */ /* 0x000fea0003800000 */
[----:B------:R-:W-:Y:S01]  /*47c0*/  FADD R11, R8, R11 ;  /* 0x0000000b080b7221 */ /* 0x000fe20000000000 */
[----:B------:R-:W0:Y:S01]  /*47d0*/  LDCU.128 UR8, c[0x0][0x380] ;  /* 0x00007000ff0877ac */ /* 0x000e220008000c00 */
[----:B------:R-:W-:Y:S02]  /*47e0*/  LOP3.LUT R16, R12, 0x7, RZ, 0xc0, !PT ;  /* 0x000000070c107812 */ /* 0x000fe400078ec0ff */
[----:B------:R-:W-:Y:S01]  /*47f0*/  FMUL R11, R24, R11 ;  /* 0x0000000b180b7220 */ /* 0x000fe20000400000 */
[----:B------:R-:W-:Y:S01]  /*4800*/  LOP3.LUT R2, R12, 0x3, RZ, 0xc0, !PT ;  /* 0x000000030c027812 */ /* 0x000fe200078ec0ff */
[----:B------:R-:W-:Y:S01]  /*4810*/  UMOV UR4, URZ ;  /* 0x000000ff00047c82 */ /* 0x000fe20008000000 */
[----:B------:R-:W-:Y:S01]  /*4820*/  IADD3 R0, PT, PT, R16, -0x1, RZ ;  /* 0xffffffff10007810 */ /* 0x000fe20007ffe0ff */
[----:B------:R-:W-:Y:S01]  /*4830*/  FMUL R11, R24, R11 ;  /* 0x0000000b180b7220 */ /* 0x000fe20000400000 */
[----:B---3--:R-:W-:-:S04]  /*4840*/  SEL R6, R6, RZ, !P2 ;  /* 0x000000ff06067207 */ /* 0x008fc80005000000 */
[----:B------:R-:W-:-:S04]  /*4850*/  FSETP.GEU.AND P0, PT, R11, 200, PT ;  /* 0x434800000b00780b */ /* 0x000fc80003f0e000 */
[----:B------:R-:W-:Y:S02]  /*4860*/  SEL R9, R9, RZ, !P0 ;  /* 0x000000ff09097207 */ /* 0x000fe40004000000 */
[----:B------:R-:W-:Y:S01]  /*4870*/  ISETP.GE.U32.AND P0, PT, R0, 0x3, PT ;  /* 0x000000030000780c */ /* 0x000fe20003f06070 */
[----:B0-----:R-:W-:Y:S01]  /*4880*/  UIADD3 UR7, UP0, UPT, UR8, 0x8, URZ ;  /* 0x0000000808077890 */ /* 0x001fe2000ff1e0ff */
[----:B------:R-:W-:Y:S01]  /*4890*/  SEL R4, R9, RZ, !P1 ;  /* 0x000000ff09047207 */ /* 0x000fe20004800000 */
[----:B------:R-:W-:Y:S01]  /*48a0*/  UIADD3 UR5, UP1, UPT, UR10, 0x8, URZ ;  /* 0x000000080a057890 */ /* 0x000fe2000ff3e0ff */
[----:B------:R-:W-:Y:S01]  /*48b0*/  LOP3.LUT R0, R12, 0x7ffffff8, RZ, 0xc0, !PT ;  /* 0x7ffffff80c007812 */ /* 0x000fe200078ec0ff */
[----:B------:R-:W-:Y:S01]  /*48c0*/  UIADD3.X UR8, UPT, UPT, URZ, UR9, URZ, UP0, !UPT ;  /* 0x00000009ff087290 */ /* 0x000fe200087fe4ff */
[----:B------:R-:W-:Y:S01]  /*48d0*/  SEL R4, R4, RZ, !P2 ;  /* 0x000000ff04047207 */ /* 0x000fe20005000000 */
[----:B------:R-:W-:Y:S01]  /*48e0*/  UIADD3.X UR6, UPT, UPT, URZ, UR11, URZ, UP1, !UPT ;  /* 0x0000000bff067290 */ /* 0x000fe20008ffe4ff */
[----:B------:R-:W-:-:S11]  /*48f0*/  IADD3 R7, PT, PT, -R0, RZ, RZ ;  /* 0x000000ff00077210 */ /* 0x000fd60007ffe1ff */
.L_x_216:
[----:B0-2---:R-:W0:Y:S01]  /*4900*/  LDC.64 R14, c[0x0][0x398] ;  /* 0x0000e600ff0e7b82 */ /* 0x005e220000000a00 */
[----:B------:R-:W-:Y:S01]  /*4910*/  IADD3 R8, PT, PT, R5, UR4, RZ ;  /* 0x0000000405087c10 */ /* 0x000fe2000fffe0ff */
[----:B------:R-:W-:Y:S01]  /*4920*/  UIADD3 UR4, UPT, UPT, UR4, 0x1, URZ ;  /* 0x0000000104047890 */ /* 0x000fe2000fffe0ff */
[----:B------:R-:W-:-:S03]  /*4930*/  HFMA2 R9, -RZ, RZ, 0, 0 ;  /* 0x00000000ff097431 */ /* 0x000fc600000001ff */
[----:B------:R-:W-:Y:S01]  /*4940*/  IMAD R8, R8, 0x280, R3 ;  /* 0x0000028008087824 */ /* 0x000fe200078e0203 */
[----:B0-----:R-:W-:Y:S02]  /*4950*/  ISETP.GE.U32.AND P2, PT, R14, 0x8, PT ;  /* 0x000000080e00780c */ /* 0x001fe40003f46070 */
[----:B------:R-:W-:-:S11]  /*4960*/  ISETP.NE.AND P1, PT, R15, UR4, PT ;  /* 0x000000040f007c0c */ /* 0x000fd6000bf25270 */
[----:B-1----:R-:W-:Y:S05]  /*4970*/  @!P2 BRA `(.L_x_211) ;  /* 0x000000000074a947 */ /* 0x002fea0003800000 */
[----:B------:R-:W-:Y:S02]  /*4980*/  MOV R9, R8 ;  /* 0x0000000800097202 */ /* 0x000fe40000000f00 */
[----:B------:R-:W-:-:S07]  /*4990*/  MOV R15, R7 ;  /* 0x00000007000f7202 */ /* 0x000fce0000000f00 */
.L_x_212:
[----:B0-----:R-:W-:Y:S01]  /*49a0*/  MOV R11, UR8 ;  /* 0x00000008000b7c02 */ /* 0x001fe20008000f00 */
[----:B------:R-:W-:Y:S01]  /*49b0*/  IMAD.U32 R10, RZ, RZ, UR7 ;  /* 0x00000007ff0a7e24 */ /* 0x000fe2000f8e00ff */
[----:B------:R-:W-:Y:S02]  /*49c0*/  MOV R12, UR5 ;  /* 0x00000005000c7c02 */ /* 0x000fe40008000f00 */
[----:B------:R-:W-:Y:S01]  /*49d0*/  MOV R13, UR6 ;  /* 0x00000006000d7c02 */ /* 0x000fe20008000f00 */
[----:B------:R-:W-:Y:S01]  /*49e0*/  IMAD.WIDE R10, R9, 0x2, R10 ;  /* 0x00000002090a7825 */ /* 0x000fe200078e020a */
[----:B------:R-:W-:-:S03]  /*49f0*/  IADD3 R15, PT, PT, R15, 0x8, RZ ;  /* 0x000000080f0f7810 */ /* 0x000fc60007ffe0ff */
[----:B------:R-:W-:Y:S01]  /*4a00*/  IMAD.WIDE R12, R9, 0x2, R12 ;  /* 0x00000002090c7825 */ /* 0x000fe200078e020c */
[----:B------:R0:W-:Y:S01]  /*4a10*/  STG.E.U16 desc[UR12][R10.64+-0x8], R4 ;  /* 0xfffff8040a007986 */ /* 0x0001e2000c10150c */
[----:B------:R-:W-:Y:S02]  /*4a20*/  ISETP.NE.AND P2, PT, R15, RZ, PT ;  /* 0x000000ff0f00720c */ /* 0x000fe40003f45270 */
[----:B------:R-:W-:Y:S01]  /*4a30*/  IADD3 R9, PT, PT, R9, 0x8, RZ ;  /* 0x0000000809097810 */ /* 0x000fe20007ffe0ff */
        /* <DEDUP_REMOVED lines=17> */
.L_x_211:
[----:B------:R-:W-:-:S13]  /*4b50*/  ISETP.NE.AND P2, PT, R16, RZ, PT ;  /* 0x000000ff1000720c */ /* 0x000fda0003f45270 */
[----:B------:R-:W-:Y:S05]  /*4b60*/  @!P2 BRA `(.L_x_213) ;  /* 0x000000000094a947 */ /* 0x000fea0003800000 */
[----:B------:R-:W-:Y:S01]  /*4b70*/  ISETP.NE.AND P2, PT, R2, RZ, PT ;  /* 0x000000ff0200720c */ /* 0x000fe20003f45270 */
[----:B------:R-:W-:-:S12]  /*4b80*/  @!P0 BRA `(.L_x_214) ;  /* 0x0000000000388947 */ /* 0x000fd80003800000 */
[----:B0-----:R-:W0:Y:S01]  /*4b90*/  LDC.64 R10, c[0x0][0x380] ;  /* 0x0000e000ff0a7b82 */ /* 0x001e220000000a00 */
[----:B------:R-:W-:Y:S01]  /*4ba0*/  IADD3 R15, PT, PT, R8, R9, RZ ;  /* 0x00000009080f7210 */ /* 0x000fe20007ffe0ff */
[----:B------:R-:W-:-:S06]  /*4bb0*/  VIADD R9, R9, 0x4 ;  /* 0x0000000409097836 */ /* 0x000fcc0000000000 */
        /* <DEDUP_REMOVED lines=11> */
.L_x_214:
[----:B------:R-:W-:Y:S05]  /*4c70*/  @!P2 BRA `(.L_x_213) ;  /* 0x000000000050a947 */ /* 0x000fea0003800000 */
[----:B0-2---:R-:W0:Y:S01]  /*4c80*/  LDC.64 R12, c[0x0][0x380] ;  /* 0x0000e000ff0c7b82 */ /* 0x005e220000000a00 */
[----:B------:R-:W-:Y:S02]  /*4c90*/  ISETP.NE.AND P2, PT, R2, 0x1, PT ;  /* 0x000000010200780c */ /* 0x000fe40003f45270 */
[----:B------:R-:W-:-:S05]  /*4ca0*/  LOP3.LUT P3, RZ, R14, 0x1, RZ, 0xc0, !PT ;  /* 0x000000010eff7812 */ /* 0x000fca000786c0ff */
[----:B------:R-:W1:Y:S06]  /*4cb0*/  LDC.64 R10, c[0x0][0x388] ;  /* 0x0000e200ff0a7b82 */ /* 0x000e6c0000000a00 */
[----:B------:R-:W-:Y:S05]  /*4cc0*/  @!P2 BRA `(.L_x_215) ;  /* 0x000000000028a947 */ /* 0x000fea0003800000 */
[----:B------:R-:W2:Y:S01]  /*4cd0*/  LDC.64 R14, c[0x0][0x380] ;  /* 0x0000e000ff0e7b82 */ /* 0x000ea20000000a00 */
[----:B------:R-:W-:Y:S02]  /*4ce0*/  IADD3 R17, PT, PT, R8, R9, RZ ;  /* 0x0000000908117210 */ /* 0x000fe40007ffe0ff */
[----:B------:R-:W-:-:S05]  /*4cf0*/  IADD3 R9, PT, PT, R9, 0x2, RZ ;  /* 0x0000000209097810 */ /* 0x000fca0007ffe0ff */
[----:B------:R-:W3:Y:S01]  /*4d00*/  LDC.64 R18, c[0x0][0x388] ;  /* 0x0000e200ff127b82 */ /* 0x000ee20000000a00 */
[----:B--2---:R-:W-:-:S05]  /*4d10*/  IMAD.WIDE R14, R17, 0x2, R14 ;  /* 0x00000002110e7825 */ /* 0x004fca00078e020e */
[----:B------:R2:W-:Y:S01]  /*4d20*/  STG.E.U16 desc[UR12][R14.64], R4 ;  /* 0x000000040e007986 */ /* 0x0005e2000c10150c */
[----:B---3--:R-:W-:-:S05]  /*4d30*/  IMAD.WIDE R18, R17, 0x2, R18 ;  /* 0x0000000211127825 */ /* 0x008fca00078e0212 */
[----:B------:R2:W-:Y:S04]  /*4d40*/  STG.E.U16 desc[UR12][R18.64], R6 ;  /* 0x0000000612007986 */ /* 0x0005e8000c10150c */
[----:B------:R2:W-:Y:S04]  /*4d50*/  STG.E.U16 desc[UR12][R14.64+0x2], R4 ;  /* 0x000002040e007986 */ /* 0x0005e8000c10150c */
[----:B------:R2:W-:Y:S02]  /*4d60*/  STG.E.U16 desc[UR12][R18.64+0x2], R6 ;  /* 0x0000020612007986 */ /* 0x0005e4000c10150c */
.L_x_215:
[----:B------:R-:W-:-:S05]  /*4d70*/  @P3 IADD3 R9, PT, PT, R8, R9, RZ ;  /* 0x0000000908093210 */ /* 0x000fca0007ffe0ff */
[----:B0-----:R-:W-:-:S04]  /*4d80*/  @P3 IMAD.WIDE R12, R9, 0x2, R12 ;  /* 0x00000002090c3825 */ /* 0x001fc800078e020c */
[----:B-1----:R-:W-:Y:S01]  /*4d90*/  @P3 IMAD.WIDE R10, R9, 0x2, R10 ;  /* 0x00000002090a3825 */ /* 0x002fe200078e020a */
[----:B------:R1:W-:Y:S04]  /*4da0*/  @P3 STG.E.U16 desc[UR12][R12.64], R4 ;  /* 0x000000040c003986 */ /* 0x0003e8000c10150c */
[----:B------:R1:W-:Y:S02]  /*4db0*/  @P3 STG.E.U16 desc[UR12][R10.64], R6 ;  /* 0x000000060a003986 */ /* 0x0003e4000c10150c */
.L_x_213:
[----:B------:R-:W-:Y:S05]  /*4dc0*/  @P1 BRA `(.L_x_216) ;  /* 0xfffffff800cc1947 */ /* 0x000fea000383ffff */
[----:B------:R-:W-:Y:S05]  /*4dd0*/  EXIT ;  /* 0x000000000000794d */ /* 0x000fea0003800000 */
        .weak           $__internal_2_$__cuda_sm20_sqrt_rn_f32_slowpath
        .type           $__internal_2_$__cuda_sm20_sqrt_rn_f32_slowpath,@function
        .size           $__internal_2_$__cuda_sm20_sqrt_rn_f32_slowpath,($__internal_3_$__cuda_sm3x_div_rn_noftz_f32_slowpath - $__internal_2_$__cuda_sm20_sqrt_rn_f32_slowpath)
$__internal_2_$__cuda_sm20_sqrt_rn_f32_slowpath:
[----:B------:R-:W-:-:S13]  /*4de0*/  LOP3.LUT P0, RZ, R2, 0x7fffffff, RZ, 0xc0, !PT ;  /* 0x7fffffff02ff7812 */ /* 0x000fda000780c0ff */
[----:B------:R-:W-:Y:S01]  /*4df0*/  @!P0 MOV R4, R2 ;  /* 0x0000000200048202 */ /* 0x000fe20000000f00 */
[----:B------:R-:W-:Y:S06]  /*4e00*/  @!P0 BRA `(.L_x_217) ;  /* 0x0000000000408947 */ /* 0x000fec0003800000 */
[----:B------:R-:W-:-:S13]  /*4e10*/  FSETP.GEU.FTZ.AND P0, PT, R2, RZ, PT ;  /* 0x000000ff0200720b */ /* 0x000fda0003f1e000 */
[----:B------:R-:W-:Y:S01]  /*4e20*/  @!P0 MOV R4, 0x7fffffff ;  /* 0x7fffffff00048802 */ /* 0x000fe20000000f00 */
        /* <DEDUP_REMOVED lines=8> */
[----:B------:R-:W-:-:S03]  /*4eb0*/  @P0 FMUL.FTZ R21, R21, 0.5 ;  /* 0x3f00000015150820 */ /* 0x000fc60000410000 */
[----:B------:R-:W-:-:S04]  /*4ec0*/  @P0 FADD.FTZ R4, -R23, -RZ ;  /* 0x800000ff17040221 */ /* 0x000fc80000010100 */
[----:B------:R-:W-:Y:S01]  /*4ed0*/  @P0 FFMA R18, R23, R4, R16 ;  /* 0x0000000417120223 */ /* 0x000fe20000000010 */
[----:B------:R-:W-:-:S03]  /*4ee0*/  @!P0 MOV R4, R2 ;  /* 0x0000000200048202 */ /* 0x000fc60000000f00 */
[----:B------:R-:W-:-:S04]  /*4ef0*/  @P0 FFMA R18, R18, R21, R23 ;  /* 0x0000001512120223 */ /* 0x000fc80000000017 */
[----:B------:R-:W-:-:S07]  /*4f00*/  @P0 FMUL.FTZ R4, R18, 2.3283064365386962891e-10 ;  /* 0x2f80000012040820 */ /* 0x000fce0000410000 */
.L_x_217:
[----:B------:R-:W-:-:S04]  /*4f10*/  HFMA2 R21, -RZ, RZ, 0, 0 ;  /* 0x00000000ff157431 */ /* 0x000fc800000001ff */
[----:B------:R-:W-:Y:S05]  /*4f20*/  RET.REL.NODEC R20 `(_Z18NFOVUnbinnedKernelPtS_PKhii) ;  /* 0xffffffb014347950 */ /* 0x000fea0003c3ffff */
        .weak           $__internal_3_$__cuda_sm3x_div_rn_noftz_f32_slowpath
        .type           $__internal_3_$__cuda_sm3x_div_rn_noftz_f32_slowpath,@function
        .size           $__internal_3_$__cuda_sm3x_div_rn_noftz_f32_slowpath,(.L_x_233 - $__internal_3_$__cuda_sm3x_div_rn_noftz_f32_slowpath)
$__internal_3_$__cuda_sm3x_div_rn_noftz_f32_slowpath:
[----:B------:R-:W-:Y:S01]  /*4f30*/  SHF.R.U32.HI R22, RZ, 0x17, R2 ;  /* 0x00000017ff167819 */ /* 0x000fe20000011602 */
[----:B------:R-:W-:Y:S01]  /*4f40*/  BSSY.RECONVERGENT B0, `(.L_x_218) ;  /* 0x0000062000007945 */ /* 0x000fe20003800200 */
[----:B------:R-:W-:Y:S02]  /*4f50*/  SHF.R.U32.HI R29, RZ, 0x17, R28 ;  /* 0x00000017ff1d7819 */ /* 0x000fe4000001161c */
[----:B------:R-:W-:Y:S02]  /*4f60*/  LOP3.LUT R22, R22, 0xff, RZ, 0xc0, !PT ;  /* 0x000000ff16167812 */ /* 0x000fe400078ec0ff */
[----:B------:R-:W-:-:S03]  /*4f70*/  LOP3.LUT R29, R29, 0xff, RZ, 0xc0, !PT ;  /* 0x000000ff1d1d7812 */ /* 0x000fc600078ec0ff */
[----:B------:R-:W-:Y:S01]  /*4f80*/  VIADD R27, R22, 0xffffffff ;  /* 0xffffffff161b7836 */ /* 0x000fe20000000000 */
[----:B------:R-:W-:-:S04]  /*4f90*/  IADD3 R30, PT, PT, R29, -0x1, RZ ;  /* 0xffffffff1d1e7810 */ /* 0x000fc80007ffe0ff */
[----:B------:R-:W-:-:S04]  /*4fa0*/  ISETP.GT.U32.AND P0, PT, R27, 0xfd, PT ;  /* 0x000000fd1b00780c */ /* 0x000fc80003f04070 */
[----:B------:R-:W-:-:S13]  /*4fb0*/  ISETP.GT.U32.OR P0, PT, R30, 0xfd, P0 ;  /* 0x000000fd1e00780c */ /* 0x000fda0000704470 */
[----:B------:R-:W-:Y:S01]  /*4fc0*/  @!P0 MOV R23, RZ ;  /* 0x000000ff00178202 */ /* 0x000fe20000000f00 */
        /* <DEDUP_REMOVED lines=22> */
[----:B------:R-:W-:-:S03]  /*5130*/  @!P1 FFMA R2, R2, 1.84467440737095516160e+19, RZ ;  /* 0x5f80000002029823 */ /* 0x000fc600000000ff */
[----:B------:R-:W-:-:S07]  /*5140*/  @!P1 IADD3 R23, PT, PT, R23, 0x40, RZ ;  /* 0x0000004017179810 */ /* 0x000fce0007ffe0ff */
.L_x_219:
        /* <DEDUP_REMOVED lines=32> */
[C---:B------:R-:W-:Y:S02]  /*5350*/  IADD3 R27, PT, PT, R22.reuse, 0x20, RZ ;  /* 0x00000020161b7810 */ /* 0x040fe40007ffe0ff */
[----:B------:R-:W-:Y:S02]  /*5360*/  LOP3.LUT R23, R23, 0x7fffff, RZ, 0xc0, !PT ;  /* 0x007fffff17177812 */ /* 0x000fe400078ec0ff */
[C---:B------:R-:W-:Y:S02]  /*5370*/  ISETP.NE.AND P3, PT, R22.reuse, RZ, PT ;  /* 0x000000ff1600720c */ /* 0x040fe40003f65270 */
[----:B------:R-:W-:Y:S02]  /*5380*/  LOP3.LUT R30, R23, 0x800000, RZ, 0xfc, !PT ;  /* 0x00800000171e7812 */ /* 0x000fe400078efcff */
[----:B------:R-:W-:-:S02]  /*5390*/  ISETP.NE.AND P1, PT, R22, RZ, PT ;  /* 0x000000ff1600720c */ /* 0x000fc40003f25270 */
        /* <DEDUP_REMOVED lines=14> */
.L_x_226:
[----:B------:R-:W-:-:S04]  /*5480*/  LOP3.LUT R2, R2, 0x80000000, RZ, 0xc0, !PT ;  /* 0x8000000002027812 */ /* 0x000fc800078ec0ff */
[----:B------:R-:W-:Y:S01]  /*5490*/  LOP3.LUT R2, R2, 0x7f800000, RZ, 0xfc, !PT ;  /* 0x7f80000002027812 */ /* 0x000fe200078efcff */
[----:B------:R-:W-:Y:S06]  /*54a0*/  BRA `(.L_x_227) ;  /* 0x0000000000047947 */ /* 0x000fec0003800000 */
.L_x_225:
[----:B------:R-:W-:-:S07]  /*54b0*/  LEA R2, R23, R2, 0x17 ;  /* 0x0000000217027211 */ /* 0x000fce00078eb8ff */
.L_x_227:
[----:B------:R-:W-:Y:S05]  /*54c0*/  BSYNC.RECONVERGENT B1 ;  /* 0x0000000000017941 */ /* 0x000fea0003800200 */
.L_x_224:
[----:B------:R-:W-:Y:S05]  /*54d0*/  BRA `(.L_x_228) ;  /* 0x0000000000207947 */ /* 0x000fea0003800000 */
.L_x_223:
[----:B------:R-:W-:-:S04]  /*54e0*/  LOP3.LUT R2, R2, 0x80000000, R28, 0x48, !PT ;  /* 0x8000000002027812 */ /* 0x000fc800078e481c */
[----:B------:R-:W-:Y:S01]  /*54f0*/  LOP3.LUT R2, R2, 0x7f800000, RZ, 0xfc, !PT ;  /* 0x7f80000002027812 */ /* 0x000fe200078efcff */
[----:B------:R-:W-:Y:S06]  /*5500*/  BRA `(.L_x_228) ;  /* 0x0000000000147947 */ /* 0x000fec0003800000 */
.L_x_222:
[----:B------:R-:W-:Y:S01]  /*5510*/  LOP3.LUT R2, R2, 0x80000000, R28, 0x48, !PT ;  /* 0x8000000002027812 */ /* 0x000fe200078e481c */
[----:B------:R-:W-:Y:S06]  /*5520*/  BRA `(.L_x_228) ;  /* 0x00000000000c7947 */ /* 0x000fec0003800000 */
.L_x_221:
[----:B------:R-:W0:Y:S01]  /*5530*/  MUFU.RSQ R2, -QNAN ;  /* 0xffc0000000027908 */ /* 0x000e220000001400 */
[----:B------:R-:W-:Y:S05]  /*5540*/  BRA `(.L_x_228) ;  /* 0x0000000000047947 */ /* 0x000fea0003800000 */
.L_x_220:
[----:B------:R-:W-:-:S07]  /*5550*/  FADD.FTZ R2, R28, R2 ;  /* 0x000000021c027221 */ /* 0x000fce0000010000 */
.L_x_228:
[----:B------:R-:W-:Y:S05]  /*5560*/  BSYNC.RECONVERGENT B0 ;  /* 0x0000000000007941 */ /* 0x000fea0003800200 */
.L_x_218:
[----:B------:R-:W-:Y:S01]  /*5570*/  HFMA2 R23, -RZ, RZ, 0, 0 ;  /* 0x00000000ff177431 */ /* 0x000fe200000001ff */
[----:B------:R-:W-:-:S04]  /*5580*/  MOV R22, R4 ;  /* 0x0000000400167202 */ /* 0x000fc80000000f00 */
[----:B0-----:R-:W-:Y:S05]  /*5590*/  RET.REL.NODEC R22 `(_Z18NFOVUnbinnedKernelPtS_PKhii) ;  /* 0xffffffa816987950 */ /* 0x001fea0003c3ffff */
.L_x_229:
        /* <DEDUP_REMOVED lines=14> */
.L_x_233:


//--------------------- .nv.shared.reserved.0     --------------------------
	.section	.nv.shared.reserved.0,"aw",@nobits
	.weak		__nv_reservedSMEM_offset_0_alias
	.size		__nv_reservedSMEM_offset_0_alias, 0, 64
	.other		__nv_reservedSMEM_offset_0_alias,@"STO_CUDA_RESERVED_SHARED STV_DEFAULT"
__nv_reservedSMEM_offset_0_alias:
	.zero		0
	.zero		64


//--------------------- .nv.constant0._Z16WFOVBinnedKernelPtS_PKhii --------------------------
	.section	.nv.constant0._Z16WFOVBinnedKernelPtS_PKhii,"a",@progbits
	.sectionflags	@""
	.align	4
.nv.constant0._Z16WFOVBinnedKernelPtS_PKhii:
	.zero		928


//--------------------- .nv.constant0._Z18NFOVUnbinnedKernelPtS_PKhii --------------------------
	.section	.nv.constant0._Z18NFOVUnbinnedKernelPtS_PKhii,"a",@progbits
	.sectionflags	@""
	.align	4
.nv.constant0._Z18NFOVUnbinnedKernelPtS_PKhii:
	.zero		928


//--------------------- SYMBOLS --------------------------

	.type		.nv.reservedSmem.offset0,@object
	.size		.nv.reservedSmem.offset0,0x4
